//
// Generated by NVIDIA NVVM Compiler
//
// Compiler Build ID: CL-36424714
// Cuda compilation tools, release 13.0, V13.0.88
// Based on NVVM 20.0.0
//

.version 9.0
.target sm_100
.address_size 64

	// .globl	_ZN6impute16mean_fill_kernelEPfPKhii
// _ZZN6impute28select_neighbors_ills_kernelEPKfPiiiiE10shared_top has been demoted
// _ZZN6impute27select_neighbors_lls_kernelEPKfPKhPiiiiE10shared_top has been demoted

.visible .entry _ZN6impute16mean_fill_kernelEPfPKhii(
	.param .u64 .ptr .align 1 _ZN6impute16mean_fill_kernelEPfPKhii_param_0,
	.param .u64 .ptr .align 1 _ZN6impute16mean_fill_kernelEPfPKhii_param_1,
	.param .u32 _ZN6impute16mean_fill_kernelEPfPKhii_param_2,
	.param .u32 _ZN6impute16mean_fill_kernelEPfPKhii_param_3
)
{
	.reg .pred 	%p<65>;
	.reg .b16 	%rs<45>;
	.reg .b32 	%r<237>;
	.reg .b32 	%f<20>;
	.reg .b64 	%rd<181>;
	.reg .b64 	%fd<83>;

	ld.param.u64 	%rd39, [_ZN6impute16mean_fill_kernelEPfPKhii_param_0];
	ld.param.u64 	%rd40, [_ZN6impute16mean_fill_kernelEPfPKhii_param_1];
	ld.param.u32 	%r156, [_ZN6impute16mean_fill_kernelEPfPKhii_param_2];
	ld.param.u32 	%r157, [_ZN6impute16mean_fill_kernelEPfPKhii_param_3];
	cvta.to.global.u64 	%rd1, %rd39;
	cvta.to.global.u64 	%rd2, %rd40;
	mov.u32 	%r158, %ctaid.x;
	mov.u32 	%r159, %ntid.x;
	mul.lo.s32 	%r1, %r158, %r159;
	mov.u32 	%r2, %tid.x;
	add.s32 	%r3, %r1, %r2;
	setp.ge.s32 	%p1, %r3, %r157;
	@%p1 bra 	$L__BB0_115;
	setp.lt.s32 	%p2, %r156, 1;
	mov.b32 	%r191, 0;
	mov.f64 	%fd62, 0d0000000000000000;
	@%p2 bra 	$L__BB0_42;
	and.b32  	%r4, %r156, 7;
	setp.lt.u32 	%p3, %r156, 8;
	mov.f64 	%fd62, 0d0000000000000000;
	mov.b32 	%r207, 0;
	mov.u32 	%r191, %r207;
	@%p3 bra 	$L__BB0_21;
	and.b32  	%r207, %r156, 2147483640;
	neg.s32 	%r189, %r207;
	add.s32 	%r164, %r2, %r157;
	add.s32 	%r188, %r164, %r1;
	shl.b32 	%r8, %r157, 3;
	shl.b32 	%r165, %r157, 1;
	add.s32 	%r187, %r3, %r165;
	mad.lo.s32 	%r186, %r157, 3, %r3;
	shl.b32 	%r166, %r157, 2;
	add.s32 	%r185, %r3, %r166;
	mad.lo.s32 	%r184, %r157, 5, %r3;
	mad.lo.s32 	%r183, %r157, 6, %r3;
	mad.lo.s32 	%r182, %r157, 7, %r3;
	mov.f64 	%fd62, 0d0000000000000000;
	mov.b32 	%r191, 0;
	cvt.s64.s32 	%rd44, %r157;
	mov.u32 	%r181, %r3;
$L__BB0_4:
	.pragma "nounroll";
	cvt.s64.s32 	%rd41, %r181;
	add.s64 	%rd3, %rd2, %rd41;
	ld.global.u8 	%rs1, [%rd3];
	setp.ne.s16 	%p4, %rs1, 1;
	@%p4 bra 	$L__BB0_6;
	mul.wide.s32 	%rd42, %r181, 4;
	add.s64 	%rd43, %rd1, %rd42;
	ld.global.f32 	%f3, [%rd43];
	cvt.f64.f32 	%fd42, %f3;
	add.f64 	%fd62, %fd62, %fd42;
	add.s32 	%r191, %r191, 1;
$L__BB0_6:
	add.s64 	%rd4, %rd3, %rd44;
	ld.global.u8 	%rs2, [%rd4];
	setp.ne.s16 	%p5, %rs2, 1;
	@%p5 bra 	$L__BB0_8;
	mul.wide.s32 	%rd45, %r188, 4;
	add.s64 	%rd46, %rd1, %rd45;
	ld.global.f32 	%f4, [%rd46];
	cvt.f64.f32 	%fd43, %f4;
	add.f64 	%fd62, %fd62, %fd43;
	add.s32 	%r191, %r191, 1;
$L__BB0_8:
	add.s64 	%rd5, %rd4, %rd44;
	ld.global.u8 	%rs3, [%rd5];
	setp.ne.s16 	%p6, %rs3, 1;
	@%p6 bra 	$L__BB0_10;
	mul.wide.s32 	%rd48, %r187, 4;
	add.s64 	%rd49, %rd1, %rd48;
	ld.global.f32 	%f5, [%rd49];
	cvt.f64.f32 	%fd44, %f5;
	add.f64 	%fd62, %fd62, %fd44;
	add.s32 	%r191, %r191, 1;
$L__BB0_10:
	add.s64 	%rd6, %rd5, %rd44;
	ld.global.u8 	%rs4, [%rd6];
	setp.ne.s16 	%p7, %rs4, 1;
	@%p7 bra 	$L__BB0_12;
	mul.wide.s32 	%rd51, %r186, 4;
	add.s64 	%rd52, %rd1, %rd51;
	ld.global.f32 	%f6, [%rd52];
	cvt.f64.f32 	%fd45, %f6;
	add.f64 	%fd62, %fd62, %fd45;
	add.s32 	%r191, %r191, 1;
$L__BB0_12:
	add.s64 	%rd7, %rd6, %rd44;
	ld.global.u8 	%rs5, [%rd7];
	setp.ne.s16 	%p8, %rs5, 1;
	@%p8 bra 	$L__BB0_14;
	mul.wide.s32 	%rd54, %r185, 4;
	add.s64 	%rd55, %rd1, %rd54;
	ld.global.f32 	%f7, [%rd55];
	cvt.f64.f32 	%fd46, %f7;
	add.f64 	%fd62, %fd62, %fd46;
	add.s32 	%r191, %r191, 1;
$L__BB0_14:
	add.s64 	%rd8, %rd7, %rd44;
	ld.global.u8 	%rs6, [%rd8];
	setp.ne.s16 	%p9, %rs6, 1;
	@%p9 bra 	$L__BB0_16;
	mul.wide.s32 	%rd57, %r184, 4;
	add.s64 	%rd58, %rd1, %rd57;
	ld.global.f32 	%f8, [%rd58];
	cvt.f64.f32 	%fd47, %f8;
	add.f64 	%fd62, %fd62, %fd47;
	add.s32 	%r191, %r191, 1;
$L__BB0_16:
	add.s64 	%rd9, %rd8, %rd44;
	ld.global.u8 	%rs7, [%rd9];
	setp.ne.s16 	%p10, %rs7, 1;
	@%p10 bra 	$L__BB0_18;
	mul.wide.s32 	%rd60, %r183, 4;
	add.s64 	%rd61, %rd1, %rd60;
	ld.global.f32 	%f9, [%rd61];
	cvt.f64.f32 	%fd48, %f9;
	add.f64 	%fd62, %fd62, %fd48;
	add.s32 	%r191, %r191, 1;
$L__BB0_18:
	add.s64 	%rd63, %rd9, %rd44;
	ld.global.u8 	%rs8, [%rd63];
	setp.ne.s16 	%p11, %rs8, 1;
	@%p11 bra 	$L__BB0_20;
	mul.wide.s32 	%rd64, %r182, 4;
	add.s64 	%rd65, %rd1, %rd64;
	ld.global.f32 	%f10, [%rd65];
	cvt.f64.f32 	%fd49, %f10;
	add.f64 	%fd62, %fd62, %fd49;
	add.s32 	%r191, %r191, 1;
$L__BB0_20:
	add.s32 	%r189, %r189, 8;
	add.s32 	%r188, %r188, %r8;
	add.s32 	%r187, %r187, %r8;
	add.s32 	%r186, %r186, %r8;
	add.s32 	%r185, %r185, %r8;
	add.s32 	%r184, %r184, %r8;
	add.s32 	%r183, %r183, %r8;
	add.s32 	%r182, %r182, %r8;
	add.s32 	%r181, %r181, %r8;
	setp.ne.s32 	%p12, %r189, 0;
	@%p12 bra 	$L__BB0_4;
$L__BB0_21:
	setp.eq.s32 	%p13, %r4, 0;
	@%p13 bra 	$L__BB0_42;
	and.b32  	%r53, %r156, 3;
	setp.lt.u32 	%p14, %r4, 4;
	@%p14 bra 	$L__BB0_32;
	mad.lo.s32 	%r54, %r207, %r157, %r3;
	cvt.s64.s32 	%rd66, %r54;
	add.s64 	%rd10, %rd2, %rd66;
	ld.global.u8 	%rs9, [%rd10];
	setp.ne.s16 	%p15, %rs9, 1;
	@%p15 bra 	$L__BB0_25;
	mul.wide.s32 	%rd67, %r54, 4;
	add.s64 	%rd68, %rd1, %rd67;
	ld.global.f32 	%f11, [%rd68];
	cvt.f64.f32 	%fd51, %f11;
	add.f64 	%fd62, %fd62, %fd51;
	add.s32 	%r191, %r191, 1;
$L__BB0_25:
	add.s32 	%r57, %r54, %r157;
	cvt.s64.s32 	%rd69, %r157;
	add.s64 	%rd11, %rd10, %rd69;
	ld.global.u8 	%rs10, [%rd11];
	setp.ne.s16 	%p16, %rs10, 1;
	@%p16 bra 	$L__BB0_27;
	mul.wide.s32 	%rd70, %r57, 4;
	add.s64 	%rd71, %rd1, %rd70;
	ld.global.f32 	%f12, [%rd71];
	cvt.f64.f32 	%fd52, %f12;
	add.f64 	%fd62, %fd62, %fd52;
	add.s32 	%r191, %r191, 1;
$L__BB0_27:
	add.s32 	%r60, %r57, %r157;
	add.s64 	%rd12, %rd11, %rd69;
	ld.global.u8 	%rs11, [%rd12];
	setp.ne.s16 	%p17, %rs11, 1;
	@%p17 bra 	$L__BB0_29;
	mul.wide.s32 	%rd73, %r60, 4;
	add.s64 	%rd74, %rd1, %rd73;
	ld.global.f32 	%f13, [%rd74];
	cvt.f64.f32 	%fd53, %f13;
	add.f64 	%fd62, %fd62, %fd53;
	add.s32 	%r191, %r191, 1;
$L__BB0_29:
	add.s64 	%rd76, %rd12, %rd69;
	ld.global.u8 	%rs12, [%rd76];
	setp.ne.s16 	%p18, %rs12, 1;
	@%p18 bra 	$L__BB0_31;
	add.s32 	%r168, %r60, %r157;
	mul.wide.s32 	%rd77, %r168, 4;
	add.s64 	%rd78, %rd1, %rd77;
	ld.global.f32 	%f14, [%rd78];
	cvt.f64.f32 	%fd54, %f14;
	add.f64 	%fd62, %fd62, %fd54;
	add.s32 	%r191, %r191, 1;
$L__BB0_31:
	add.s32 	%r207, %r207, 4;
$L__BB0_32:
	setp.eq.s32 	%p19, %r53, 0;
	@%p19 bra 	$L__BB0_42;
	setp.eq.s32 	%p20, %r53, 1;
	@%p20 bra 	$L__BB0_39;
	mad.lo.s32 	%r69, %r207, %r157, %r3;
	cvt.s64.s32 	%rd79, %r69;
	add.s64 	%rd13, %rd2, %rd79;
	ld.global.u8 	%rs13, [%rd13];
	setp.ne.s16 	%p21, %rs13, 1;
	@%p21 bra 	$L__BB0_36;
	mul.wide.s32 	%rd80, %r69, 4;
	add.s64 	%rd81, %rd1, %rd80;
	ld.global.f32 	%f15, [%rd81];
	cvt.f64.f32 	%fd56, %f15;
	add.f64 	%fd62, %fd62, %fd56;
	add.s32 	%r191, %r191, 1;
$L__BB0_36:
	cvt.s64.s32 	%rd82, %r157;
	add.s64 	%rd83, %rd13, %rd82;
	ld.global.u8 	%rs14, [%rd83];
	setp.ne.s16 	%p22, %rs14, 1;
	@%p22 bra 	$L__BB0_38;
	add.s32 	%r170, %r69, %r157;
	mul.wide.s32 	%rd84, %r170, 4;
	add.s64 	%rd85, %rd1, %rd84;
	ld.global.f32 	%f16, [%rd85];
	cvt.f64.f32 	%fd57, %f16;
	add.f64 	%fd62, %fd62, %fd57;
	add.s32 	%r191, %r191, 1;
$L__BB0_38:
	add.s32 	%r207, %r207, 2;
$L__BB0_39:
	and.b32  	%r171, %r156, 1;
	setp.eq.b32 	%p23, %r171, 1;
	not.pred 	%p24, %p23;
	@%p24 bra 	$L__BB0_42;
	mad.lo.s32 	%r78, %r207, %r157, %r3;
	cvt.s64.s32 	%rd86, %r78;
	add.s64 	%rd87, %rd2, %rd86;
	ld.global.u8 	%rs15, [%rd87];
	setp.ne.s16 	%p25, %rs15, 1;
	@%p25 bra 	$L__BB0_42;
	mul.wide.s32 	%rd88, %r78, 4;
	add.s64 	%rd89, %rd1, %rd88;
	ld.global.f32 	%f17, [%rd89];
	cvt.f64.f32 	%fd58, %f17;
	add.f64 	%fd62, %fd62, %fd58;
	add.s32 	%r191, %r191, 1;
$L__BB0_42:
	setp.lt.s32 	%p26, %r191, 1;
	mov.f32 	%f19, 0f00000000;
	@%p26 bra 	$L__BB0_44;
	cvt.rn.f64.u32 	%fd59, %r191;
	div.rn.f64 	%fd60, %fd62, %fd59;
	cvt.rn.f32.f64 	%f19, %fd60;
$L__BB0_44:
	setp.lt.s32 	%p27, %r156, 1;
	@%p27 bra 	$L__BB0_115;
	and.b32  	%r81, %r156, 15;
	setp.lt.u32 	%p28, %r156, 16;
	mov.b32 	%r233, 0;
	@%p28 bra 	$L__BB0_80;
	and.b32  	%r173, %r156, 2147483632;
	neg.s32 	%r231, %r173;
	add.s32 	%r174, %r2, %r157;
	add.s32 	%r230, %r174, %r1;
	shl.b32 	%r175, %r157, 1;
	add.s32 	%r229, %r3, %r175;
	mad.lo.s32 	%r228, %r157, 3, %r3;
	shl.b32 	%r176, %r157, 2;
	add.s32 	%r227, %r3, %r176;
	mad.lo.s32 	%r226, %r157, 5, %r3;
	mad.lo.s32 	%r225, %r157, 6, %r3;
	mad.lo.s32 	%r224, %r157, 7, %r3;
	shl.b32 	%r177, %r157, 3;
	add.s32 	%r223, %r3, %r177;
	mad.lo.s32 	%r222, %r157, 9, %r3;
	mad.lo.s32 	%r221, %r157, 10, %r3;
	mad.lo.s32 	%r220, %r157, 11, %r3;
	mad.lo.s32 	%r219, %r157, 12, %r3;
	mad.lo.s32 	%r218, %r157, 13, %r3;
	mad.lo.s32 	%r217, %r157, 14, %r3;
	mad.lo.s32 	%r216, %r157, 15, %r3;
	cvt.s64.s32 	%rd93, %r157;
	mov.u32 	%r215, %r3;
$L__BB0_47:
	.pragma "nounroll";
	cvt.s64.s32 	%rd90, %r215;
	add.s64 	%rd14, %rd2, %rd90;
	ld.global.u8 	%rs16, [%rd14];
	setp.ne.s16 	%p29, %rs16, 0;
	@%p29 bra 	$L__BB0_49;
	mul.wide.s32 	%rd91, %r215, 4;
	add.s64 	%rd92, %rd1, %rd91;
	st.global.f32 	[%rd92], %f19;
$L__BB0_49:
	add.s64 	%rd15, %rd14, %rd93;
	ld.global.u8 	%rs17, [%rd15];
	setp.ne.s16 	%p30, %rs17, 0;
	@%p30 bra 	$L__BB0_51;
	mul.wide.s32 	%rd94, %r230, 4;
	add.s64 	%rd95, %rd1, %rd94;
	st.global.f32 	[%rd95], %f19;
$L__BB0_51:
	add.s64 	%rd16, %rd15, %rd93;
	ld.global.u8 	%rs18, [%rd16];
	setp.ne.s16 	%p31, %rs18, 0;
	@%p31 bra 	$L__BB0_53;
	mul.wide.s32 	%rd97, %r229, 4;
	add.s64 	%rd98, %rd1, %rd97;
	st.global.f32 	[%rd98], %f19;
$L__BB0_53:
	add.s64 	%rd17, %rd16, %rd93;
	ld.global.u8 	%rs19, [%rd17];
	setp.ne.s16 	%p32, %rs19, 0;
	@%p32 bra 	$L__BB0_55;
	mul.wide.s32 	%rd100, %r228, 4;
	add.s64 	%rd101, %rd1, %rd100;
	st.global.f32 	[%rd101], %f19;
$L__BB0_55:
	add.s64 	%rd18, %rd17, %rd93;
	ld.global.u8 	%rs20, [%rd18];
	setp.ne.s16 	%p33, %rs20, 0;
	@%p33 bra 	$L__BB0_57;
	mul.wide.s32 	%rd103, %r227, 4;
	add.s64 	%rd104, %rd1, %rd103;
	st.global.f32 	[%rd104], %f19;
$L__BB0_57:
	add.s64 	%rd19, %rd18, %rd93;
	ld.global.u8 	%rs21, [%rd19];
	setp.ne.s16 	%p34, %rs21, 0;
	@%p34 bra 	$L__BB0_59;
	mul.wide.s32 	%rd106, %r226, 4;
	add.s64 	%rd107, %rd1, %rd106;
	st.global.f32 	[%rd107], %f19;
$L__BB0_59:
	cvt.s64.s32 	%rd108, %r157;
	add.s64 	%rd20, %rd19, %rd108;
	ld.global.u8 	%rs22, [%rd20];
	setp.ne.s16 	%p35, %rs22, 0;
	@%p35 bra 	$L__BB0_61;
	mul.wide.s32 	%rd109, %r225, 4;
	add.s64 	%rd110, %rd1, %rd109;
	st.global.f32 	[%rd110], %f19;
$L__BB0_61:
	cvt.s64.s32 	%rd111, %r157;
	add.s64 	%rd21, %rd20, %rd111;
	ld.global.u8 	%rs23, [%rd21];
	setp.ne.s16 	%p36, %rs23, 0;
	@%p36 bra 	$L__BB0_63;
	mul.wide.s32 	%rd112, %r224, 4;
	add.s64 	%rd113, %rd1, %rd112;
	st.global.f32 	[%rd113], %f19;
$L__BB0_63:
	cvt.s64.s32 	%rd114, %r157;
	add.s64 	%rd22, %rd21, %rd114;
	ld.global.u8 	%rs24, [%rd22];
	setp.ne.s16 	%p37, %rs24, 0;
	@%p37 bra 	$L__BB0_65;
	mul.wide.s32 	%rd115, %r223, 4;
	add.s64 	%rd116, %rd1, %rd115;
	st.global.f32 	[%rd116], %f19;
$L__BB0_65:
	cvt.s64.s32 	%rd117, %r157;
	add.s64 	%rd23, %rd22, %rd117;
	ld.global.u8 	%rs25, [%rd23];
	setp.ne.s16 	%p38, %rs25, 0;
	@%p38 bra 	$L__BB0_67;
	mul.wide.s32 	%rd118, %r222, 4;
	add.s64 	%rd119, %rd1, %rd118;
	st.global.f32 	[%rd119], %f19;
$L__BB0_67:
	cvt.s64.s32 	%rd120, %r157;
	add.s64 	%rd24, %rd23, %rd120;
	ld.global.u8 	%rs26, [%rd24];
	setp.ne.s16 	%p39, %rs26, 0;
	@%p39 bra 	$L__BB0_69;
	mul.wide.s32 	%rd121, %r221, 4;
	add.s64 	%rd122, %rd1, %rd121;
	st.global.f32 	[%rd122], %f19;
$L__BB0_69:
	cvt.s64.s32 	%rd123, %r157;
	add.s64 	%rd25, %rd24, %rd123;
	ld.global.u8 	%rs27, [%rd25];
	setp.ne.s16 	%p40, %rs27, 0;
	@%p40 bra 	$L__BB0_71;
	mul.wide.s32 	%rd124, %r220, 4;
	add.s64 	%rd125, %rd1, %rd124;
	st.global.f32 	[%rd125], %f19;
$L__BB0_71:
	cvt.s64.s32 	%rd126, %r157;
	add.s64 	%rd26, %rd25, %rd126;
	ld.global.u8 	%rs28, [%rd26];
	setp.ne.s16 	%p41, %rs28, 0;
	@%p41 bra 	$L__BB0_73;
	mul.wide.s32 	%rd127, %r219, 4;
	add.s64 	%rd128, %rd1, %rd127;
	st.global.f32 	[%rd128], %f19;
$L__BB0_73:
	cvt.s64.s32 	%rd129, %r157;
	add.s64 	%rd27, %rd26, %rd129;
	ld.global.u8 	%rs29, [%rd27];
	setp.ne.s16 	%p42, %rs29, 0;
	@%p42 bra 	$L__BB0_75;
	mul.wide.s32 	%rd130, %r218, 4;
	add.s64 	%rd131, %rd1, %rd130;
	st.global.f32 	[%rd131], %f19;
$L__BB0_75:
	cvt.s64.s32 	%rd132, %r157;
	add.s64 	%rd28, %rd27, %rd132;
	ld.global.u8 	%rs30, [%rd28];
	setp.ne.s16 	%p43, %rs30, 0;
	@%p43 bra 	$L__BB0_77;
	mul.wide.s32 	%rd133, %r217, 4;
	add.s64 	%rd134, %rd1, %rd133;
	st.global.f32 	[%rd134], %f19;
$L__BB0_77:
	cvt.s64.s32 	%rd135, %r157;
	add.s64 	%rd136, %rd28, %rd135;
	ld.global.u8 	%rs31, [%rd136];
	setp.ne.s16 	%p44, %rs31, 0;
	@%p44 bra 	$L__BB0_79;
	mul.wide.s32 	%rd137, %r216, 4;
	add.s64 	%rd138, %rd1, %rd137;
	st.global.f32 	[%rd138], %f19;
$L__BB0_79:
	and.b32  	%r233, %r156, 2147483632;
	add.s32 	%r231, %r231, 16;
	shl.b32 	%r178, %r157, 4;
	add.s32 	%r230, %r230, %r178;
	add.s32 	%r229, %r229, %r178;
	add.s32 	%r228, %r228, %r178;
	add.s32 	%r227, %r227, %r178;
	add.s32 	%r226, %r226, %r178;
	add.s32 	%r225, %r225, %r178;
	add.s32 	%r224, %r224, %r178;
	add.s32 	%r223, %r223, %r178;
	add.s32 	%r222, %r222, %r178;
	add.s32 	%r221, %r221, %r178;
	add.s32 	%r220, %r220, %r178;
	add.s32 	%r219, %r219, %r178;
	add.s32 	%r218, %r218, %r178;
	add.s32 	%r217, %r217, %r178;
	add.s32 	%r216, %r216, %r178;
	add.s32 	%r215, %r215, %r178;
	setp.ne.s32 	%p45, %r231, 0;
	@%p45 bra 	$L__BB0_47;
$L__BB0_80:
	setp.eq.s32 	%p46, %r81, 0;
	@%p46 bra 	$L__BB0_115;
	and.b32  	%r134, %r156, 7;
	setp.lt.u32 	%p47, %r81, 8;
	@%p47 bra 	$L__BB0_99;
	mad.lo.s32 	%r135, %r233, %r157, %r3;
	cvt.s64.s32 	%rd139, %r135;
	add.s64 	%rd29, %rd2, %rd139;
	ld.global.u8 	%rs32, [%rd29];
	setp.ne.s16 	%p48, %rs32, 0;
	@%p48 bra 	$L__BB0_84;
	mul.wide.s32 	%rd140, %r135, 4;
	add.s64 	%rd141, %rd1, %rd140;
	st.global.f32 	[%rd141], %f19;
$L__BB0_84:
	add.s32 	%r136, %r135, %r157;
	cvt.s64.s32 	%rd142, %r157;
	add.s64 	%rd30, %rd29, %rd142;
	ld.global.u8 	%rs33, [%rd30];
	setp.ne.s16 	%p49, %rs33, 0;
	@%p49 bra 	$L__BB0_86;
	mul.wide.s32 	%rd143, %r136, 4;
	add.s64 	%rd144, %rd1, %rd143;
	st.global.f32 	[%rd144], %f19;
$L__BB0_86:
	add.s32 	%r137, %r136, %r157;
	add.s64 	%rd31, %rd30, %rd142;
	ld.global.u8 	%rs34, [%rd31];
	setp.ne.s16 	%p50, %rs34, 0;
	@%p50 bra 	$L__BB0_88;
	mul.wide.s32 	%rd146, %r137, 4;
	add.s64 	%rd147, %rd1, %rd146;
	st.global.f32 	[%rd147], %f19;
$L__BB0_88:
	add.s32 	%r138, %r137, %r157;
	add.s64 	%rd32, %rd31, %rd142;
	ld.global.u8 	%rs35, [%rd32];
	setp.ne.s16 	%p51, %rs35, 0;
	@%p51 bra 	$L__BB0_90;
	mul.wide.s32 	%rd149, %r138, 4;
	add.s64 	%rd150, %rd1, %rd149;
	st.global.f32 	[%rd150], %f19;
$L__BB0_90:
	add.s32 	%r139, %r138, %r157;
	add.s64 	%rd33, %rd32, %rd142;
	ld.global.u8 	%rs36, [%rd33];
	setp.ne.s16 	%p52, %rs36, 0;
	@%p52 bra 	$L__BB0_92;
	mul.wide.s32 	%rd152, %r139, 4;
	add.s64 	%rd153, %rd1, %rd152;
	st.global.f32 	[%rd153], %f19;
$L__BB0_92:
	add.s32 	%r140, %r139, %r157;
	add.s64 	%rd34, %rd33, %rd142;
	ld.global.u8 	%rs37, [%rd34];
	setp.ne.s16 	%p53, %rs37, 0;
	@%p53 bra 	$L__BB0_94;
	mul.wide.s32 	%rd155, %r140, 4;
	add.s64 	%rd156, %rd1, %rd155;
	st.global.f32 	[%rd156], %f19;
$L__BB0_94:
	add.s32 	%r141, %r140, %r157;
	add.s64 	%rd35, %rd34, %rd142;
	ld.global.u8 	%rs38, [%rd35];
	setp.ne.s16 	%p54, %rs38, 0;
	@%p54 bra 	$L__BB0_96;
	mul.wide.s32 	%rd158, %r141, 4;
	add.s64 	%rd159, %rd1, %rd158;
	st.global.f32 	[%rd159], %f19;
$L__BB0_96:
	add.s64 	%rd161, %rd35, %rd142;
	ld.global.u8 	%rs39, [%rd161];
	setp.ne.s16 	%p55, %rs39, 0;
	@%p55 bra 	$L__BB0_98;
	add.s32 	%r179, %r141, %r157;
	mul.wide.s32 	%rd162, %r179, 4;
	add.s64 	%rd163, %rd1, %rd162;
	st.global.f32 	[%rd163], %f19;
$L__BB0_98:
	add.s32 	%r233, %r233, 8;
$L__BB0_99:
	setp.eq.s32 	%p56, %r134, 0;
	@%p56 bra 	$L__BB0_115;
	and.b32  	%r144, %r156, 3;
	setp.lt.u32 	%p57, %r134, 4;
	@%p57 bra 	$L__BB0_110;
	mad.lo.s32 	%r145, %r233, %r157, %r3;
	cvt.s64.s32 	%rd164, %r145;
	add.s64 	%rd36, %rd2, %rd164;
	ld.global.u8 	%rs40, [%rd36];
	setp.ne.s16 	%p58, %rs40, 0;
	@%p58 bra 	$L__BB0_103;
	mul.wide.s32 	%rd165, %r145, 4;
	add.s64 	%rd166, %rd1, %rd165;
	st.global.f32 	[%rd166], %f19;
$L__BB0_103:
	add.s32 	%r146, %r145, %r157;
	cvt.s64.s32 	%rd167, %r157;
	add.s64 	%rd37, %rd36, %rd167;
	ld.global.u8 	%rs41, [%rd37];
	setp.ne.s16 	%p59, %rs41, 0;
	@%p59 bra 	$L__BB0_105;
	mul.wide.s32 	%rd168, %r146, 4;
	add.s64 	%rd169, %rd1, %rd168;
	st.global.f32 	[%rd169], %f19;
$L__BB0_105:
	add.s32 	%r147, %r146, %r157;
	add.s64 	%rd38, %rd37, %rd167;
	ld.global.u8 	%rs42, [%rd38];
	setp.ne.s16 	%p60, %rs42, 0;
	@%p60 bra 	$L__BB0_107;
	mul.wide.s32 	%rd171, %r147, 4;
	add.s64 	%rd172, %rd1, %rd171;
	st.global.f32 	[%rd172], %f19;
$L__BB0_107:
	add.s64 	%rd174, %rd38, %rd167;
	ld.global.u8 	%rs43, [%rd174];
	setp.ne.s16 	%p61, %rs43, 0;
	@%p61 bra 	$L__BB0_109;
	add.s32 	%r180, %r147, %r157;
	mul.wide.s32 	%rd175, %r180, 4;
	add.s64 	%rd176, %rd1, %rd175;
	st.global.f32 	[%rd176], %f19;
$L__BB0_109:
	add.s32 	%r233, %r233, 4;
$L__BB0_110:
	setp.eq.s32 	%p62, %r144, 0;
	@%p62 bra 	$L__BB0_115;
	mad.lo.s32 	%r236, %r233, %r157, %r3;
	neg.s32 	%r235, %r144;
$L__BB0_112:
	.pragma "nounroll";
	cvt.s64.s32 	%rd177, %r236;
	add.s64 	%rd178, %rd2, %rd177;
	ld.global.u8 	%rs44, [%rd178];
	setp.ne.s16 	%p63, %rs44, 0;
	@%p63 bra 	$L__BB0_114;
	mul.wide.s32 	%rd179, %r236, 4;
	add.s64 	%rd180, %rd1, %rd179;
	st.global.f32 	[%rd180], %f19;
$L__BB0_114:
	add.s32 	%r236, %r236, %r157;
	add.s32 	%r235, %r235, 1;
	setp.ne.s32 	%p64, %r235, 0;
	@%p64 bra 	$L__BB0_112;
$L__BB0_115:
	ret;

}
	// .globl	_ZN6impute28select_neighbors_ills_kernelEPKfPiiii
.visible .entry _ZN6impute28select_neighbors_ills_kernelEPKfPiiii(
	.param .u64 .ptr .align 1 _ZN6impute28select_neighbors_ills_kernelEPKfPiiii_param_0,
	.param .u64 .ptr .align 1 _ZN6impute28select_neighbors_ills_kernelEPKfPiiii_param_1,
	.param .u32 _ZN6impute28select_neighbors_ills_kernelEPKfPiiii_param_2,
	.param .u32 _ZN6impute28select_neighbors_ills_kernelEPKfPiiii_param_3,
	.param .u32 _ZN6impute28select_neighbors_ills_kernelEPKfPiiii_param_4
)
{
	.local .align 16 .b8 	__local_depot1[2048];
	.reg .b64 	%SP;
	.reg .b64 	%SPL;
	.reg .pred 	%p<91>;
	.reg .b32 	%r<404>;
	.reg .b32 	%f<208>;
	.reg .b64 	%rd<124>;
	// demoted variable
	.shared .align 4 .b8 _ZZN6impute28select_neighbors_ills_kernelEPKfPiiiiE10shared_top[32768];
	mov.u64 	%SPL, __local_depot1;
	ld.param.u64 	%rd24, [_ZN6impute28select_neighbors_ills_kernelEPKfPiiii_param_0];
	ld.param.u64 	%rd25, [_ZN6impute28select_neighbors_ills_kernelEPKfPiiii_param_1];
	ld.param.u32 	%r117, [_ZN6impute28select_neighbors_ills_kernelEPKfPiiii_param_2];
	ld.param.u32 	%r118, [_ZN6impute28select_neighbors_ills_kernelEPKfPiiii_param_3];
	ld.param.u32 	%r119, [_ZN6impute28select_neighbors_ills_kernelEPKfPiiii_param_4];
	cvta.to.global.u64 	%rd1, %rd24;
	cvta.to.global.u64 	%rd2, %rd25;
	add.u64 	%rd3, %SPL, 0;
	add.u64 	%rd4, %SPL, 1024;
	mov.u32 	%r1, %ctaid.x;
	setp.ge.s32 	%p1, %r1, %r117;
	@%p1 bra 	$L__BB1_109;
	mov.u32 	%r2, %tid.x;
	and.b32  	%r3, %r2, 31;
	shr.u32 	%r376, %r2, 5;
	setp.lt.s32 	%p2, %r119, 1;
	@%p2 bra 	$L__BB1_14;
	add.s32 	%r121, %r119, -1;
	and.b32  	%r5, %r119, 15;
	setp.lt.u32 	%p3, %r121, 15;
	mov.b32 	%r363, 0;
	@%p3 bra 	$L__BB1_5;
	and.b32  	%r363, %r119, 2147483632;
	mov.b32 	%r375, 0;
$L__BB1_4:
	.pragma "nounroll";
	mul.wide.u32 	%rd28, %r375, 8;
	add.s64 	%rd29, %rd3, %rd28;
	mov.b32 	%r123, 2139095039;
	mov.b32 	%r124, -1;
	st.local.v4.u32 	[%rd29], {%r124, %r123, %r124, %r123};
	st.local.v4.u32 	[%rd29+16], {%r124, %r123, %r124, %r123};
	st.local.v4.u32 	[%rd29+32], {%r124, %r123, %r124, %r123};
	st.local.v4.u32 	[%rd29+48], {%r124, %r123, %r124, %r123};
	st.local.v4.u32 	[%rd29+64], {%r124, %r123, %r124, %r123};
	st.local.v4.u32 	[%rd29+80], {%r124, %r123, %r124, %r123};
	st.local.v4.u32 	[%rd29+96], {%r124, %r123, %r124, %r123};
	st.local.v4.u32 	[%rd29+112], {%r124, %r123, %r124, %r123};
	add.s32 	%r375, %r375, 16;
	setp.eq.s32 	%p4, %r375, %r363;
	@%p4 bra 	$L__BB1_5;
	bra.uni 	$L__BB1_4;
$L__BB1_5:
	setp.eq.s32 	%p5, %r5, 0;
	@%p5 bra 	$L__BB1_14;
	and.b32  	%r8, %r119, 7;
	setp.lt.u32 	%p6, %r5, 8;
	@%p6 bra 	$L__BB1_8;
	mul.wide.u32 	%rd30, %r363, 8;
	add.s64 	%rd31, %rd3, %rd30;
	mov.b32 	%r125, 2139095039;
	mov.b32 	%r126, -1;
	st.local.v2.u32 	[%rd31], {%r126, %r125};
	st.local.v2.u32 	[%rd31+8], {%r126, %r125};
	st.local.v2.u32 	[%rd31+16], {%r126, %r125};
	st.local.v2.u32 	[%rd31+24], {%r126, %r125};
	st.local.v2.u32 	[%rd31+32], {%r126, %r125};
	st.local.v2.u32 	[%rd31+40], {%r126, %r125};
	st.local.v2.u32 	[%rd31+48], {%r126, %r125};
	st.local.v2.u32 	[%rd31+56], {%r126, %r125};
	add.s32 	%r363, %r363, 8;
$L__BB1_8:
	setp.eq.s32 	%p7, %r8, 0;
	@%p7 bra 	$L__BB1_14;
	and.b32  	%r11, %r119, 3;
	setp.lt.u32 	%p8, %r8, 4;
	@%p8 bra 	$L__BB1_11;
	mul.wide.u32 	%rd32, %r363, 8;
	add.s64 	%rd33, %rd3, %rd32;
	mov.b32 	%r127, 2139095039;
	mov.b32 	%r128, -1;
	st.local.v2.u32 	[%rd33], {%r128, %r127};
	st.local.v2.u32 	[%rd33+8], {%r128, %r127};
	st.local.v2.u32 	[%rd33+16], {%r128, %r127};
	st.local.v2.u32 	[%rd33+24], {%r128, %r127};
	add.s32 	%r363, %r363, 4;
$L__BB1_11:
	setp.eq.s32 	%p9, %r11, 0;
	@%p9 bra 	$L__BB1_14;
	mov.b32 	%r367, 0;
$L__BB1_13:
	.pragma "nounroll";
	mul.wide.u32 	%rd34, %r363, 8;
	add.s64 	%rd35, %rd3, %rd34;
	mov.b32 	%r130, 2139095039;
	mov.b32 	%r131, -1;
	st.local.v2.u32 	[%rd35], {%r131, %r130};
	add.s32 	%r363, %r363, 1;
	add.s32 	%r367, %r367, 1;
	setp.ne.s32 	%p10, %r367, %r11;
	@%p10 bra 	$L__BB1_13;
$L__BB1_14:
	setp.ge.u32 	%p11, %r376, %r117;
	@%p11 bra 	$L__BB1_54;
	mul.lo.s32 	%r18, %r118, %r1;
	mul.wide.s32 	%rd36, %r119, 8;
	add.s64 	%rd37, %rd3, %rd36;
	add.s64 	%rd5, %rd37, 4;
	setp.lt.s32 	%p12, %r119, 2;
	mov.u32 	%r132, %ntid.x;
	shr.u32 	%r19, %r132, 5;
	@%p12 bra 	$L__BB1_36;
	shr.u32 	%r368, %r2, 5;
	not.b32 	%r165, %r3;
	add.s32 	%r21, %r118, %r165;
	shr.u32 	%r166, %r21, 5;
	add.s32 	%r167, %r166, 1;
	and.b32  	%r22, %r167, 7;
$L__BB1_17:
	setp.eq.s32 	%p31, %r368, %r1;
	@%p31 bra 	$L__BB1_24;
	setp.lt.s32 	%p32, %r3, %r118;
	mov.f32 	%f189, 0f00000000;
	@%p32 bra 	$L__BB1_25;
$L__BB1_19:
	setp.ne.s32 	%p40, %r3, 0;
	mov.b32 	%r186, %f189;
	shfl.sync.down.b32	%r187|%p41, %r186, 16, 31, -1;
	mov.b32 	%f175, %r187;
	add.f32 	%f176, %f189, %f175;
	mov.b32 	%r188, %f176;
	shfl.sync.down.b32	%r189|%p42, %r188, 8, 31, -1;
	mov.b32 	%f177, %r189;
	add.f32 	%f178, %f176, %f177;
	mov.b32 	%r190, %f178;
	shfl.sync.down.b32	%r191|%p43, %r190, 4, 31, -1;
	mov.b32 	%f179, %r191;
	add.f32 	%f180, %f178, %f179;
	mov.b32 	%r192, %f180;
	shfl.sync.down.b32	%r193|%p44, %r192, 2, 31, -1;
	mov.b32 	%f181, %r193;
	add.f32 	%f182, %f180, %f181;
	mov.b32 	%r194, %f182;
	shfl.sync.down.b32	%r195|%p45, %r194, 1, 31, -1;
	mov.b32 	%f183, %r195;
	add.f32 	%f184, %f182, %f183;
	mov.b32 	%r196, %f184;
	shfl.sync.idx.b32	%r28|%p46, %r196, 0, 31, -1;
	@%p40 bra 	$L__BB1_24;
	mov.b32 	%f185, %r28;
	ld.local.f32 	%f186, [%rd5+-8];
	setp.leu.f32 	%p47, %f186, %f185;
	@%p47 bra 	$L__BB1_24;
	add.s32 	%r371, %r119, -2;
	st.local.v2.u32 	[%rd5+-12], {%r368, %r28};
	add.s32 	%r197, %r119, -1;
	mul.wide.u32 	%rd70, %r197, 8;
	add.s64 	%rd71, %rd3, %rd70;
	ld.local.f32 	%f190, [%rd71+4];
$L__BB1_22:
	mul.wide.u32 	%rd72, %r371, 8;
	add.s64 	%rd73, %rd3, %rd72;
	add.s64 	%rd6, %rd73, 4;
	ld.local.f32 	%f6, [%rd73+4];
	setp.geu.f32 	%p48, %f190, %f6;
	@%p48 bra 	$L__BB1_24;
	ld.local.u32 	%r198, [%rd6+-4];
	ld.local.v2.u32 	{%r199, %r200}, [%rd6+4];
	mov.b32 	%f190, %r200;
	st.local.v2.u32 	[%rd6+-4], {%r199, %r200};
	mov.b32 	%r201, %f6;
	st.local.v2.u32 	[%rd6+4], {%r198, %r201};
	add.s32 	%r31, %r371, -1;
	setp.gt.s32 	%p49, %r371, 0;
	mov.u32 	%r371, %r31;
	@%p49 bra 	$L__BB1_22;
$L__BB1_24:
	add.s32 	%r368, %r368, %r19;
	setp.lt.s32 	%p50, %r368, %r117;
	@%p50 bra 	$L__BB1_17;
	bra.uni 	$L__BB1_54;
$L__BB1_25:
	setp.lt.u32 	%p33, %r21, 224;
	mul.lo.s32 	%r33, %r368, %r118;
	mov.f32 	%f189, 0f00000000;
	mov.u32 	%r372, %r3;
	@%p33 bra 	$L__BB1_28;
	mov.b32 	%r370, 0;
	mov.f32 	%f189, 0f00000000;
	mov.u32 	%r372, %r3;
$L__BB1_27:
	.pragma "nounroll";
	add.s32 	%r169, %r372, %r18;
	mul.wide.s32 	%rd54, %r169, 4;
	add.s64 	%rd55, %rd1, %rd54;
	ld.global.f32 	%f117, [%rd55];
	add.s32 	%r170, %r372, %r33;
	mul.wide.s32 	%rd56, %r170, 4;
	add.s64 	%rd57, %rd1, %rd56;
	ld.global.f32 	%f118, [%rd57];
	sub.f32 	%f119, %f117, %f118;
	fma.rn.f32 	%f120, %f119, %f119, %f189;
	ld.global.f32 	%f121, [%rd55+128];
	ld.global.f32 	%f122, [%rd57+128];
	sub.f32 	%f123, %f121, %f122;
	fma.rn.f32 	%f124, %f123, %f123, %f120;
	ld.global.f32 	%f125, [%rd55+256];
	ld.global.f32 	%f126, [%rd57+256];
	sub.f32 	%f127, %f125, %f126;
	fma.rn.f32 	%f128, %f127, %f127, %f124;
	ld.global.f32 	%f129, [%rd55+384];
	ld.global.f32 	%f130, [%rd57+384];
	sub.f32 	%f131, %f129, %f130;
	fma.rn.f32 	%f132, %f131, %f131, %f128;
	ld.global.f32 	%f133, [%rd55+512];
	ld.global.f32 	%f134, [%rd57+512];
	sub.f32 	%f135, %f133, %f134;
	fma.rn.f32 	%f136, %f135, %f135, %f132;
	ld.global.f32 	%f137, [%rd55+640];
	ld.global.f32 	%f138, [%rd57+640];
	sub.f32 	%f139, %f137, %f138;
	fma.rn.f32 	%f140, %f139, %f139, %f136;
	ld.global.f32 	%f141, [%rd55+768];
	ld.global.f32 	%f142, [%rd57+768];
	sub.f32 	%f143, %f141, %f142;
	fma.rn.f32 	%f144, %f143, %f143, %f140;
	ld.global.f32 	%f145, [%rd55+896];
	ld.global.f32 	%f146, [%rd57+896];
	sub.f32 	%f147, %f145, %f146;
	fma.rn.f32 	%f189, %f147, %f147, %f144;
	add.s32 	%r372, %r372, 256;
	add.s32 	%r370, %r370, 8;
	shr.u32 	%r171, %r21, 5;
	add.s32 	%r172, %r171, 1;
	and.b32  	%r173, %r172, 268435448;
	setp.eq.s32 	%p34, %r370, %r173;
	@%p34 bra 	$L__BB1_28;
	bra.uni 	$L__BB1_27;
$L__BB1_28:
	setp.eq.s32 	%p35, %r22, 0;
	@%p35 bra 	$L__BB1_19;
	add.s32 	%r174, %r22, -1;
	setp.lt.u32 	%p36, %r174, 3;
	@%p36 bra 	$L__BB1_31;
	add.s32 	%r175, %r372, %r18;
	mul.wide.s32 	%rd58, %r175, 4;
	add.s64 	%rd59, %rd1, %rd58;
	ld.global.f32 	%f149, [%rd59];
	add.s32 	%r176, %r372, %r33;
	mul.wide.s32 	%rd60, %r176, 4;
	add.s64 	%rd61, %rd1, %rd60;
	ld.global.f32 	%f150, [%rd61];
	sub.f32 	%f151, %f149, %f150;
	fma.rn.f32 	%f152, %f151, %f151, %f189;
	ld.global.f32 	%f153, [%rd59+128];
	ld.global.f32 	%f154, [%rd61+128];
	sub.f32 	%f155, %f153, %f154;
	fma.rn.f32 	%f156, %f155, %f155, %f152;
	ld.global.f32 	%f157, [%rd59+256];
	ld.global.f32 	%f158, [%rd61+256];
	sub.f32 	%f159, %f157, %f158;
	fma.rn.f32 	%f160, %f159, %f159, %f156;
	ld.global.f32 	%f161, [%rd59+384];
	ld.global.f32 	%f162, [%rd61+384];
	sub.f32 	%f163, %f161, %f162;
	fma.rn.f32 	%f189, %f163, %f163, %f160;
	add.s32 	%r372, %r372, 128;
$L__BB1_31:
	shr.u32 	%r177, %r21, 5;
	add.s32 	%r178, %r177, 1;
	and.b32  	%r179, %r178, 3;
	setp.eq.s32 	%p37, %r179, 0;
	@%p37 bra 	$L__BB1_19;
	and.b32  	%r180, %r21, 96;
	setp.eq.s32 	%p38, %r180, 0;
	@%p38 bra 	$L__BB1_34;
	add.s32 	%r181, %r372, %r18;
	mul.wide.s32 	%rd62, %r181, 4;
	add.s64 	%rd63, %rd1, %rd62;
	ld.global.f32 	%f165, [%rd63];
	add.s32 	%r182, %r372, %r33;
	mul.wide.s32 	%rd64, %r182, 4;
	add.s64 	%rd65, %rd1, %rd64;
	ld.global.f32 	%f166, [%rd65];
	sub.f32 	%f167, %f165, %f166;
	fma.rn.f32 	%f168, %f167, %f167, %f189;
	ld.global.f32 	%f169, [%rd63+128];
	ld.global.f32 	%f170, [%rd65+128];
	sub.f32 	%f171, %f169, %f170;
	fma.rn.f32 	%f189, %f171, %f171, %f168;
	add.s32 	%r372, %r372, 64;
$L__BB1_34:
	and.b32  	%r183, %r21, 32;
	setp.ne.s32 	%p39, %r183, 0;
	@%p39 bra 	$L__BB1_19;
	add.s32 	%r184, %r372, %r18;
	mul.wide.s32 	%rd66, %r184, 4;
	add.s64 	%rd67, %rd1, %rd66;
	ld.global.f32 	%f172, [%rd67];
	add.s32 	%r185, %r372, %r33;
	mul.wide.s32 	%rd68, %r185, 4;
	add.s64 	%rd69, %rd1, %rd68;
	ld.global.f32 	%f173, [%rd69];
	sub.f32 	%f174, %f172, %f173;
	fma.rn.f32 	%f189, %f174, %f174, %f189;
	bra.uni 	$L__BB1_19;
$L__BB1_36:
	not.b32 	%r133, %r3;
	add.s32 	%r39, %r118, %r133;
	shr.u32 	%r134, %r39, 5;
	add.s32 	%r135, %r134, 1;
	and.b32  	%r40, %r135, 7;
$L__BB1_37:
	setp.eq.s32 	%p13, %r376, %r1;
	@%p13 bra 	$L__BB1_53;
	setp.ge.s32 	%p14, %r3, %r118;
	mov.f32 	%f204, 0f00000000;
	@%p14 bra 	$L__BB1_50;
	setp.lt.u32 	%p15, %r39, 224;
	mul.lo.s32 	%r44, %r376, %r118;
	mov.f32 	%f204, 0f00000000;
	mov.u32 	%r380, %r3;
	@%p15 bra 	$L__BB1_42;
	mov.b32 	%r381, 0;
	mov.f32 	%f204, 0f00000000;
	mov.u32 	%r380, %r3;
$L__BB1_41:
	.pragma "nounroll";
	add.s32 	%r137, %r380, %r18;
	mul.wide.s32 	%rd38, %r137, 4;
	add.s64 	%rd39, %rd1, %rd38;
	ld.global.f32 	%f43, [%rd39];
	add.s32 	%r138, %r380, %r44;
	mul.wide.s32 	%rd40, %r138, 4;
	add.s64 	%rd41, %rd1, %rd40;
	ld.global.f32 	%f44, [%rd41];
	sub.f32 	%f45, %f43, %f44;
	fma.rn.f32 	%f46, %f45, %f45, %f204;
	ld.global.f32 	%f47, [%rd39+128];
	ld.global.f32 	%f48, [%rd41+128];
	sub.f32 	%f49, %f47, %f48;
	fma.rn.f32 	%f50, %f49, %f49, %f46;
	ld.global.f32 	%f51, [%rd39+256];
	ld.global.f32 	%f52, [%rd41+256];
	sub.f32 	%f53, %f51, %f52;
	fma.rn.f32 	%f54, %f53, %f53, %f50;
	ld.global.f32 	%f55, [%rd39+384];
	ld.global.f32 	%f56, [%rd41+384];
	sub.f32 	%f57, %f55, %f56;
	fma.rn.f32 	%f58, %f57, %f57, %f54;
	ld.global.f32 	%f59, [%rd39+512];
	ld.global.f32 	%f60, [%rd41+512];
	sub.f32 	%f61, %f59, %f60;
	fma.rn.f32 	%f62, %f61, %f61, %f58;
	ld.global.f32 	%f63, [%rd39+640];
	ld.global.f32 	%f64, [%rd41+640];
	sub.f32 	%f65, %f63, %f64;
	fma.rn.f32 	%f66, %f65, %f65, %f62;
	ld.global.f32 	%f67, [%rd39+768];
	ld.global.f32 	%f68, [%rd41+768];
	sub.f32 	%f69, %f67, %f68;
	fma.rn.f32 	%f70, %f69, %f69, %f66;
	ld.global.f32 	%f71, [%rd39+896];
	ld.global.f32 	%f72, [%rd41+896];
	sub.f32 	%f73, %f71, %f72;
	fma.rn.f32 	%f204, %f73, %f73, %f70;
	add.s32 	%r380, %r380, 256;
	add.s32 	%r381, %r381, 8;
	shr.u32 	%r139, %r39, 5;
	add.s32 	%r140, %r139, 1;
	and.b32  	%r141, %r140, 268435448;
	setp.eq.s32 	%p16, %r381, %r141;
	@%p16 bra 	$L__BB1_42;
	bra.uni 	$L__BB1_41;
$L__BB1_42:
	setp.eq.s32 	%p17, %r40, 0;
	@%p17 bra 	$L__BB1_50;
	add.s32 	%r142, %r40, -1;
	setp.lt.u32 	%p18, %r142, 3;
	@%p18 bra 	$L__BB1_45;
	add.s32 	%r143, %r380, %r18;
	mul.wide.s32 	%rd42, %r143, 4;
	add.s64 	%rd43, %rd1, %rd42;
	ld.global.f32 	%f75, [%rd43];
	add.s32 	%r144, %r380, %r44;
	mul.wide.s32 	%rd44, %r144, 4;
	add.s64 	%rd45, %rd1, %rd44;
	ld.global.f32 	%f76, [%rd45];
	sub.f32 	%f77, %f75, %f76;
	fma.rn.f32 	%f78, %f77, %f77, %f204;
	ld.global.f32 	%f79, [%rd43+128];
	ld.global.f32 	%f80, [%rd45+128];
	sub.f32 	%f81, %f79, %f80;
	fma.rn.f32 	%f82, %f81, %f81, %f78;
	ld.global.f32 	%f83, [%rd43+256];
	ld.global.f32 	%f84, [%rd45+256];
	sub.f32 	%f85, %f83, %f84;
	fma.rn.f32 	%f86, %f85, %f85, %f82;
	ld.global.f32 	%f87, [%rd43+384];
	ld.global.f32 	%f88, [%rd45+384];
	sub.f32 	%f89, %f87, %f88;
	fma.rn.f32 	%f204, %f89, %f89, %f86;
	add.s32 	%r380, %r380, 128;
$L__BB1_45:
	shr.u32 	%r145, %r39, 5;
	add.s32 	%r146, %r145, 1;
	and.b32  	%r147, %r146, 3;
	setp.eq.s32 	%p19, %r147, 0;
	@%p19 bra 	$L__BB1_50;
	and.b32  	%r148, %r39, 96;
	setp.eq.s32 	%p20, %r148, 0;
	@%p20 bra 	$L__BB1_48;
	add.s32 	%r149, %r380, %r18;
	mul.wide.s32 	%rd46, %r149, 4;
	add.s64 	%rd47, %rd1, %rd46;
	ld.global.f32 	%f91, [%rd47];
	add.s32 	%r150, %r380, %r44;
	mul.wide.s32 	%rd48, %r150, 4;
	add.s64 	%rd49, %rd1, %rd48;
	ld.global.f32 	%f92, [%rd49];
	sub.f32 	%f93, %f91, %f92;
	fma.rn.f32 	%f94, %f93, %f93, %f204;
	ld.global.f32 	%f95, [%rd47+128];
	ld.global.f32 	%f96, [%rd49+128];
	sub.f32 	%f97, %f95, %f96;
	fma.rn.f32 	%f204, %f97, %f97, %f94;
	add.s32 	%r380, %r380, 64;
$L__BB1_48:
	and.b32  	%r151, %r39, 32;
	setp.ne.s32 	%p21, %r151, 0;
	@%p21 bra 	$L__BB1_50;
	add.s32 	%r152, %r380, %r18;
	mul.wide.s32 	%rd50, %r152, 4;
	add.s64 	%rd51, %rd1, %rd50;
	ld.global.f32 	%f98, [%rd51];
	add.s32 	%r153, %r380, %r44;
	mul.wide.s32 	%rd52, %r153, 4;
	add.s64 	%rd53, %rd1, %rd52;
	ld.global.f32 	%f99, [%rd53];
	sub.f32 	%f100, %f98, %f99;
	fma.rn.f32 	%f204, %f100, %f100, %f204;
$L__BB1_50:
	setp.ne.s32 	%p22, %r3, 0;
	mov.b32 	%r154, %f204;
	shfl.sync.down.b32	%r155|%p23, %r154, 16, 31, -1;
	mov.b32 	%f101, %r155;
	add.f32 	%f102, %f204, %f101;
	mov.b32 	%r156, %f102;
	shfl.sync.down.b32	%r157|%p24, %r156, 8, 31, -1;
	mov.b32 	%f103, %r157;
	add.f32 	%f104, %f102, %f103;
	mov.b32 	%r158, %f104;
	shfl.sync.down.b32	%r159|%p25, %r158, 4, 31, -1;
	mov.b32 	%f105, %r159;
	add.f32 	%f106, %f104, %f105;
	mov.b32 	%r160, %f106;
	shfl.sync.down.b32	%r161|%p26, %r160, 2, 31, -1;
	mov.b32 	%f107, %r161;
	add.f32 	%f108, %f106, %f107;
	mov.b32 	%r162, %f108;
	shfl.sync.down.b32	%r163|%p27, %r162, 1, 31, -1;
	mov.b32 	%f109, %r163;
	add.f32 	%f110, %f108, %f109;
	mov.b32 	%r164, %f110;
	shfl.sync.idx.b32	%r54|%p28, %r164, 0, 31, -1;
	@%p22 bra 	$L__BB1_53;
	mov.b32 	%f111, %r54;
	ld.local.f32 	%f112, [%rd5+-8];
	setp.leu.f32 	%p29, %f112, %f111;
	@%p29 bra 	$L__BB1_53;
	st.local.v2.u32 	[%rd5+-12], {%r376, %r54};
$L__BB1_53:
	add.s32 	%r376, %r376, %r19;
	setp.lt.s32 	%p30, %r376, %r117;
	@%p30 bra 	$L__BB1_37;
$L__BB1_54:
	setp.lt.s32 	%p51, %r119, 1;
	setp.ne.s32 	%p52, %r3, 0;
	or.pred  	%p53, %p52, %p51;
	@%p53 bra 	$L__BB1_67;
	shr.u32 	%r203, %r2, 5;
	mul.lo.s32 	%r56, %r119, %r203;
	add.s32 	%r204, %r119, -1;
	and.b32  	%r57, %r119, 15;
	setp.lt.u32 	%p54, %r204, 15;
	mov.b32 	%r384, 0;
	@%p54 bra 	$L__BB1_58;
	and.b32  	%r384, %r119, 2147483632;
	mov.b32 	%r382, 0;
$L__BB1_57:
	.pragma "nounroll";
	add.s32 	%r206, %r382, %r56;
	shl.b32 	%r207, %r206, 3;
	mov.u32 	%r208, _ZZN6impute28select_neighbors_ills_kernelEPKfPiiiiE10shared_top;
	add.s32 	%r209, %r208, %r207;
	mul.wide.u32 	%rd74, %r382, 8;
	add.s64 	%rd75, %rd3, %rd74;
	ld.local.v4.u32 	{%r210, %r211, %r212, %r213}, [%rd75];
	st.shared.u32 	[%r209], %r210;
	st.shared.u32 	[%r209+4], %r211;
	st.shared.u32 	[%r209+8], %r212;
	st.shared.u32 	[%r209+12], %r213;
	ld.local.v4.u32 	{%r214, %r215, %r216, %r217}, [%rd75+16];
	st.shared.u32 	[%r209+16], %r214;
	st.shared.u32 	[%r209+20], %r215;
	st.shared.u32 	[%r209+24], %r216;
	st.shared.u32 	[%r209+28], %r217;
	ld.local.v4.u32 	{%r218, %r219, %r220, %r221}, [%rd75+32];
	st.shared.u32 	[%r209+32], %r218;
	st.shared.u32 	[%r209+36], %r219;
	st.shared.u32 	[%r209+40], %r220;
	st.shared.u32 	[%r209+44], %r221;
	ld.local.v4.u32 	{%r222, %r223, %r224, %r225}, [%rd75+48];
	st.shared.u32 	[%r209+48], %r222;
	st.shared.u32 	[%r209+52], %r223;
	st.shared.u32 	[%r209+56], %r224;
	st.shared.u32 	[%r209+60], %r225;
	ld.local.v4.u32 	{%r226, %r227, %r228, %r229}, [%rd75+64];
	st.shared.u32 	[%r209+64], %r226;
	st.shared.u32 	[%r209+68], %r227;
	st.shared.u32 	[%r209+72], %r228;
	st.shared.u32 	[%r209+76], %r229;
	ld.local.v4.u32 	{%r230, %r231, %r232, %r233}, [%rd75+80];
	st.shared.u32 	[%r209+80], %r230;
	st.shared.u32 	[%r209+84], %r231;
	st.shared.u32 	[%r209+88], %r232;
	st.shared.u32 	[%r209+92], %r233;
	ld.local.v4.u32 	{%r234, %r235, %r236, %r237}, [%rd75+96];
	st.shared.u32 	[%r209+96], %r234;
	st.shared.u32 	[%r209+100], %r235;
	st.shared.u32 	[%r209+104], %r236;
	st.shared.u32 	[%r209+108], %r237;
	ld.local.v4.u32 	{%r238, %r239, %r240, %r241}, [%rd75+112];
	st.shared.u32 	[%r209+112], %r238;
	st.shared.u32 	[%r209+116], %r239;
	st.shared.u32 	[%r209+120], %r240;
	st.shared.u32 	[%r209+124], %r241;
	add.s32 	%r382, %r382, 16;
	setp.ne.s32 	%p55, %r382, %r384;
	@%p55 bra 	$L__BB1_57;
$L__BB1_58:
	setp.eq.s32 	%p56, %r57, 0;
	@%p56 bra 	$L__BB1_67;
	and.b32  	%r62, %r119, 7;
	setp.lt.u32 	%p57, %r57, 8;
	@%p57 bra 	$L__BB1_61;
	add.s32 	%r242, %r384, %r56;
	shl.b32 	%r243, %r242, 3;
	mov.u32 	%r244, _ZZN6impute28select_neighbors_ills_kernelEPKfPiiiiE10shared_top;
	add.s32 	%r245, %r244, %r243;
	mul.wide.u32 	%rd76, %r384, 8;
	add.s64 	%rd77, %rd3, %rd76;
	ld.local.v2.u32 	{%r246, %r247}, [%rd77];
	st.shared.u32 	[%r245], %r246;
	st.shared.u32 	[%r245+4], %r247;
	ld.local.v2.u32 	{%r248, %r249}, [%rd77+8];
	st.shared.u32 	[%r245+8], %r248;
	st.shared.u32 	[%r245+12], %r249;
	ld.local.v2.u32 	{%r250, %r251}, [%rd77+16];
	st.shared.u32 	[%r245+16], %r250;
	st.shared.u32 	[%r245+20], %r251;
	ld.local.v2.u32 	{%r252, %r253}, [%rd77+24];
	st.shared.u32 	[%r245+24], %r252;
	st.shared.u32 	[%r245+28], %r253;
	ld.local.v2.u32 	{%r254, %r255}, [%rd77+32];
	st.shared.u32 	[%r245+32], %r254;
	st.shared.u32 	[%r245+36], %r255;
	ld.local.v2.u32 	{%r256, %r257}, [%rd77+40];
	st.shared.u32 	[%r245+40], %r256;
	st.shared.u32 	[%r245+44], %r257;
	ld.local.v2.u32 	{%r258, %r259}, [%rd77+48];
	st.shared.u32 	[%r245+48], %r258;
	st.shared.u32 	[%r245+52], %r259;
	ld.local.v2.u32 	{%r260, %r261}, [%rd77+56];
	st.shared.u32 	[%r245+56], %r260;
	st.shared.u32 	[%r245+60], %r261;
	add.s32 	%r384, %r384, 8;
$L__BB1_61:
	setp.eq.s32 	%p58, %r62, 0;
	@%p58 bra 	$L__BB1_67;
	and.b32  	%r65, %r119, 3;
	setp.lt.u32 	%p59, %r62, 4;
	@%p59 bra 	$L__BB1_64;
	add.s32 	%r262, %r384, %r56;
	shl.b32 	%r263, %r262, 3;
	mov.u32 	%r264, _ZZN6impute28select_neighbors_ills_kernelEPKfPiiiiE10shared_top;
	add.s32 	%r265, %r264, %r263;
	mul.wide.u32 	%rd78, %r384, 8;
	add.s64 	%rd79, %rd3, %rd78;
	ld.local.v2.u32 	{%r266, %r267}, [%rd79];
	st.shared.u32 	[%r265], %r266;
	st.shared.u32 	[%r265+4], %r267;
	ld.local.v2.u32 	{%r268, %r269}, [%rd79+8];
	st.shared.u32 	[%r265+8], %r268;
	st.shared.u32 	[%r265+12], %r269;
	ld.local.v2.u32 	{%r270, %r271}, [%rd79+16];
	st.shared.u32 	[%r265+16], %r270;
	st.shared.u32 	[%r265+20], %r271;
	ld.local.v2.u32 	{%r272, %r273}, [%rd79+24];
	st.shared.u32 	[%r265+24], %r272;
	st.shared.u32 	[%r265+28], %r273;
	add.s32 	%r384, %r384, 4;
$L__BB1_64:
	setp.eq.s32 	%p60, %r65, 0;
	@%p60 bra 	$L__BB1_67;
	mov.b32 	%r387, 0;
	mov.u32 	%r277, _ZZN6impute28select_neighbors_ills_kernelEPKfPiiiiE10shared_top;
$L__BB1_66:
	.pragma "nounroll";
	add.s32 	%r275, %r384, %r56;
	shl.b32 	%r276, %r275, 3;
	add.s32 	%r278, %r277, %r276;
	mul.wide.u32 	%rd80, %r384, 8;
	add.s64 	%rd81, %rd3, %rd80;
	ld.local.v2.u32 	{%r279, %r280}, [%rd81];
	st.shared.u32 	[%r278], %r279;
	st.shared.u32 	[%r278+4], %r280;
	add.s32 	%r384, %r384, 1;
	add.s32 	%r387, %r387, 1;
	setp.ne.s32 	%p61, %r387, %r65;
	@%p61 bra 	$L__BB1_66;
$L__BB1_67:
	bar.sync 	0;
	setp.ne.s32 	%p62, %r2, 0;
	@%p62 bra 	$L__BB1_109;
	setp.lt.s32 	%p63, %r119, 1;
	@%p63 bra 	$L__BB1_81;
	add.s32 	%r282, %r119, -1;
	and.b32  	%r72, %r119, 15;
	setp.lt.u32 	%p64, %r282, 15;
	mov.b32 	%r390, 0;
	@%p64 bra 	$L__BB1_72;
	and.b32  	%r390, %r119, 2147483632;
	mov.b32 	%r388, 0;
$L__BB1_71:
	.pragma "nounroll";
	mul.wide.u32 	%rd82, %r388, 8;
	add.s64 	%rd83, %rd4, %rd82;
	mov.b32 	%r284, 2139095039;
	mov.b32 	%r285, -1;
	st.local.v4.u32 	[%rd83], {%r285, %r284, %r285, %r284};
	st.local.v4.u32 	[%rd83+16], {%r285, %r284, %r285, %r284};
	st.local.v4.u32 	[%rd83+32], {%r285, %r284, %r285, %r284};
	st.local.v4.u32 	[%rd83+48], {%r285, %r284, %r285, %r284};
	st.local.v4.u32 	[%rd83+64], {%r285, %r284, %r285, %r284};
	st.local.v4.u32 	[%rd83+80], {%r285, %r284, %r285, %r284};
	st.local.v4.u32 	[%rd83+96], {%r285, %r284, %r285, %r284};
	st.local.v4.u32 	[%rd83+112], {%r285, %r284, %r285, %r284};
	add.s32 	%r388, %r388, 16;
	setp.ne.s32 	%p65, %r388, %r390;
	@%p65 bra 	$L__BB1_71;
$L__BB1_72:
	setp.eq.s32 	%p66, %r72, 0;
	@%p66 bra 	$L__BB1_81;
	and.b32  	%r77, %r119, 7;
	setp.lt.u32 	%p67, %r72, 8;
	@%p67 bra 	$L__BB1_75;
	mul.wide.u32 	%rd84, %r390, 8;
	add.s64 	%rd85, %rd4, %rd84;
	mov.b32 	%r286, 2139095039;
	mov.b32 	%r287, -1;
	st.local.v2.u32 	[%rd85], {%r287, %r286};
	st.local.v2.u32 	[%rd85+8], {%r287, %r286};
	st.local.v2.u32 	[%rd85+16], {%r287, %r286};
	st.local.v2.u32 	[%rd85+24], {%r287, %r286};
	st.local.v2.u32 	[%rd85+32], {%r287, %r286};
	st.local.v2.u32 	[%rd85+40], {%r287, %r286};
	st.local.v2.u32 	[%rd85+48], {%r287, %r286};
	st.local.v2.u32 	[%rd85+56], {%r287, %r286};
	add.s32 	%r390, %r390, 8;
$L__BB1_75:
	setp.eq.s32 	%p68, %r77, 0;
	@%p68 bra 	$L__BB1_81;
	and.b32  	%r80, %r119, 3;
	setp.lt.u32 	%p69, %r77, 4;
	@%p69 bra 	$L__BB1_78;
	mul.wide.u32 	%rd86, %r390, 8;
	add.s64 	%rd87, %rd4, %rd86;
	mov.b32 	%r288, 2139095039;
	mov.b32 	%r289, -1;
	st.local.v2.u32 	[%rd87], {%r289, %r288};
	st.local.v2.u32 	[%rd87+8], {%r289, %r288};
	st.local.v2.u32 	[%rd87+16], {%r289, %r288};
	st.local.v2.u32 	[%rd87+24], {%r289, %r288};
	add.s32 	%r390, %r390, 4;
$L__BB1_78:
	setp.eq.s32 	%p70, %r80, 0;
	@%p70 bra 	$L__BB1_81;
	mov.b32 	%r393, 0;
$L__BB1_80:
	.pragma "nounroll";
	mul.wide.u32 	%rd88, %r390, 8;
	add.s64 	%rd89, %rd4, %rd88;
	mov.b32 	%r291, 2139095039;
	mov.b32 	%r292, -1;
	st.local.v2.u32 	[%rd89], {%r292, %r291};
	add.s32 	%r390, %r390, 1;
	add.s32 	%r393, %r393, 1;
	setp.ne.s32 	%p71, %r393, %r80;
	@%p71 bra 	$L__BB1_80;
$L__BB1_81:
	mov.u32 	%r293, %ntid.x;
	shr.u32 	%r87, %r293, 5;
	setp.lt.u32 	%p72, %r293, 32;
	@%p72 bra 	$L__BB1_96;
	setp.lt.s32 	%p73, %r119, 1;
	@%p73 bra 	$L__BB1_109;
	mul.wide.s32 	%rd90, %r119, 8;
	add.s64 	%rd91, %rd4, %rd90;
	add.s64 	%rd7, %rd91, 4;
	setp.ne.s32 	%p74, %r119, 1;
	@%p74 bra 	$L__BB1_88;
	ld.local.f32 	%f206, [%rd7+-8];
	mov.u32 	%r309, _ZZN6impute28select_neighbors_ills_kernelEPKfPiiiiE10shared_top;
	add.s32 	%r395, %r309, 4;
	neg.s32 	%r394, %r87;
$L__BB1_85:
	ld.shared.f32 	%f31, [%r395];
	setp.geu.f32 	%p80, %f31, %f206;
	@%p80 bra 	$L__BB1_87;
	ld.shared.u32 	%r310, [%r395+-4];
	mov.b32 	%r311, %f31;
	mov.b64 	%rd96, {%r310, %r311};
	st.local.v2.u32 	[%rd7+-12], {%r310, %r311};
	{ .reg .b32 tmp; mov.b64 {tmp, %r312}, %rd96; }
	mov.b32 	%f206, %r312;
$L__BB1_87:
	add.s32 	%r395, %r395, 8;
	add.s32 	%r394, %r394, 1;
	setp.eq.s32 	%p81, %r394, 0;
	@%p81 bra 	$L__BB1_96;
	bra.uni 	$L__BB1_85;
$L__BB1_88:
	add.s32 	%r295, %r119, -1;
	mul.wide.u32 	%rd92, %r295, 8;
	add.s64 	%rd93, %rd4, %rd92;
	add.s64 	%rd8, %rd93, 4;
	add.s32 	%r296, %r119, -2;
	mul.wide.u32 	%rd94, %r296, 8;
	add.s64 	%rd95, %rd94, %rd4;
	add.s64 	%rd9, %rd95, 8;
	mov.b32 	%r396, 0;
	mov.u32 	%r300, _ZZN6impute28select_neighbors_ills_kernelEPKfPiiiiE10shared_top;
$L__BB1_89:
	mul.lo.s32 	%r94, %r396, %r119;
	mov.b32 	%r397, 0;
$L__BB1_90:
	add.s32 	%r298, %r397, %r94;
	shl.b32 	%r299, %r298, 3;
	add.s32 	%r96, %r300, %r299;
	ld.shared.f32 	%f34, [%r96+4];
	ld.local.f32 	%f187, [%rd7+-8];
	setp.geu.f32 	%p75, %f34, %f187;
	@%p75 bra 	$L__BB1_94;
	ld.shared.u32 	%r301, [%r96];
	mov.b32 	%r302, %f34;
	st.local.v2.u32 	[%rd7+-12], {%r301, %r302};
	ld.local.f32 	%f207, [%rd8];
	mov.u64 	%rd119, %rd9;
	mov.u32 	%r398, %r119;
$L__BB1_92:
	ld.local.f32 	%f37, [%rd119+-4];
	setp.geu.f32 	%p76, %f207, %f37;
	@%p76 bra 	$L__BB1_94;
	add.s64 	%rd11, %rd119, -8;
	ld.local.u32 	%r303, [%rd119+-8];
	ld.local.v2.u32 	{%r304, %r305}, [%rd119];
	mov.b32 	%f207, %r305;
	st.local.v2.u32 	[%rd119+-8], {%r304, %r305};
	mov.b32 	%r306, %f37;
	st.local.v2.u32 	[%rd119], {%r303, %r306};
	add.s32 	%r98, %r398, -1;
	add.s32 	%r307, %r398, -2;
	setp.gt.s32 	%p77, %r307, 0;
	mov.u64 	%rd119, %rd11;
	mov.u32 	%r398, %r98;
	@%p77 bra 	$L__BB1_92;
$L__BB1_94:
	add.s32 	%r397, %r397, 1;
	setp.ne.s32 	%p78, %r397, %r119;
	@%p78 bra 	$L__BB1_90;
	add.s32 	%r396, %r396, 1;
	setp.ne.s32 	%p79, %r396, %r87;
	@%p79 bra 	$L__BB1_89;
$L__BB1_96:
	setp.lt.s32 	%p82, %r119, 1;
	@%p82 bra 	$L__BB1_109;
	mul.lo.s32 	%r101, %r119, %r1;
	add.s32 	%r314, %r119, -1;
	and.b32  	%r102, %r119, 15;
	setp.lt.u32 	%p83, %r314, 15;
	mov.b32 	%r401, 0;
	@%p83 bra 	$L__BB1_100;
	and.b32  	%r401, %r119, 2147483632;
	neg.s32 	%r399, %r401;
	add.s64 	%rd121, %rd4, 64;
	mul.wide.u32 	%rd97, %r101, 4;
	add.s64 	%rd98, %rd97, %rd2;
	add.s64 	%rd120, %rd98, 32;
$L__BB1_99:
	.pragma "nounroll";
	.pragma "used_bytes_mask 3855";
	ld.local.v4.u32 	{%r315, %r316, %r317, %r318}, [%rd121+-64];
	st.global.u32 	[%rd120+-32], %r315;
	st.global.u32 	[%rd120+-28], %r317;
	.pragma "used_bytes_mask 3855";
	ld.local.v4.u32 	{%r319, %r320, %r321, %r322}, [%rd121+-48];
	st.global.u32 	[%rd120+-24], %r319;
	st.global.u32 	[%rd120+-20], %r321;
	.pragma "used_bytes_mask 3855";
	ld.local.v4.u32 	{%r323, %r324, %r325, %r326}, [%rd121+-32];
	st.global.u32 	[%rd120+-16], %r323;
	st.global.u32 	[%rd120+-12], %r325;
	.pragma "used_bytes_mask 3855";
	ld.local.v4.u32 	{%r327, %r328, %r329, %r330}, [%rd121+-16];
	st.global.u32 	[%rd120+-8], %r327;
	st.global.u32 	[%rd120+-4], %r329;
	.pragma "used_bytes_mask 3855";
	ld.local.v4.u32 	{%r331, %r332, %r333, %r334}, [%rd121];
	st.global.u32 	[%rd120], %r331;
	st.global.u32 	[%rd120+4], %r333;
	.pragma "used_bytes_mask 3855";
	ld.local.v4.u32 	{%r335, %r336, %r337, %r338}, [%rd121+16];
	st.global.u32 	[%rd120+8], %r335;
	st.global.u32 	[%rd120+12], %r337;
	.pragma "used_bytes_mask 3855";
	ld.local.v4.u32 	{%r339, %r340, %r341, %r342}, [%rd121+32];
	st.global.u32 	[%rd120+16], %r339;
	st.global.u32 	[%rd120+20], %r341;
	.pragma "used_bytes_mask 3855";
	ld.local.v4.u32 	{%r343, %r344, %r345, %r346}, [%rd121+48];
	st.global.u32 	[%rd120+24], %r343;
	st.global.u32 	[%rd120+28], %r345;
	add.s32 	%r399, %r399, 16;
	add.s64 	%rd121, %rd121, 128;
	add.s64 	%rd120, %rd120, 64;
	setp.ne.s32 	%p84, %r399, 0;
	@%p84 bra 	$L__BB1_99;
$L__BB1_100:
	setp.eq.s32 	%p85, %r102, 0;
	@%p85 bra 	$L__BB1_109;
	and.b32  	%r108, %r119, 7;
	setp.lt.u32 	%p86, %r102, 8;
	@%p86 bra 	$L__BB1_103;
	cvt.u64.u32 	%rd99, %r401;
	mul.wide.u32 	%rd100, %r401, 8;
	add.s64 	%rd101, %rd4, %rd100;
	ld.local.u32 	%r347, [%rd101];
	add.s32 	%r348, %r401, %r101;
	mul.wide.u32 	%rd102, %r348, 4;
	add.s64 	%rd103, %rd2, %rd102;
	st.global.u32 	[%rd103], %r347;
	ld.local.u32 	%r349, [%rd101+8];
	cvt.u64.u32 	%rd104, %r101;
	add.s64 	%rd105, %rd99, %rd104;
	shl.b64 	%rd106, %rd105, 2;
	add.s64 	%rd107, %rd2, %rd106;
	st.global.u32 	[%rd107+4], %r349;
	ld.local.u32 	%r350, [%rd101+16];
	st.global.u32 	[%rd107+8], %r350;
	ld.local.u32 	%r351, [%rd101+24];
	st.global.u32 	[%rd107+12], %r351;
	ld.local.u32 	%r352, [%rd101+32];
	st.global.u32 	[%rd107+16], %r352;
	ld.local.u32 	%r353, [%rd101+40];
	st.global.u32 	[%rd107+20], %r353;
	ld.local.u32 	%r354, [%rd101+48];
	st.global.u32 	[%rd107+24], %r354;
	ld.local.u32 	%r355, [%rd101+56];
	st.global.u32 	[%rd107+28], %r355;
	add.s32 	%r401, %r401, 8;
$L__BB1_103:
	setp.eq.s32 	%p87, %r108, 0;
	@%p87 bra 	$L__BB1_109;
	and.b32  	%r111, %r119, 3;
	setp.lt.u32 	%p88, %r108, 4;
	@%p88 bra 	$L__BB1_106;
	cvt.u64.u32 	%rd108, %r401;
	mul.wide.u32 	%rd109, %r401, 8;
	add.s64 	%rd110, %rd4, %rd109;
	ld.local.u32 	%r356, [%rd110];
	add.s32 	%r357, %r401, %r101;
	mul.wide.u32 	%rd111, %r357, 4;
	add.s64 	%rd112, %rd2, %rd111;
	st.global.u32 	[%rd112], %r356;
	ld.local.u32 	%r358, [%rd110+8];
	cvt.u64.u32 	%rd113, %r101;
	add.s64 	%rd114, %rd108, %rd113;
	shl.b64 	%rd115, %rd114, 2;
	add.s64 	%rd116, %rd2, %rd115;
	st.global.u32 	[%rd116+4], %r358;
	ld.local.u32 	%r359, [%rd110+16];
	st.global.u32 	[%rd116+8], %r359;
	ld.local.u32 	%r360, [%rd110+24];
	st.global.u32 	[%rd116+12], %r360;
	add.s32 	%r401, %r401, 4;
$L__BB1_106:
	setp.eq.s32 	%p89, %r111, 0;
	@%p89 bra 	$L__BB1_109;
	add.s32 	%r361, %r401, %r101;
	mul.wide.u32 	%rd117, %r361, 4;
	add.s64 	%rd123, %rd2, %rd117;
	mul.wide.u32 	%rd118, %r401, 8;
	add.s64 	%rd122, %rd4, %rd118;
	neg.s32 	%r403, %r111;
$L__BB1_108:
	.pragma "nounroll";
	ld.local.u32 	%r362, [%rd122];
	st.global.u32 	[%rd123], %r362;
	add.s64 	%rd123, %rd123, 4;
	add.s64 	%rd122, %rd122, 8;
	add.s32 	%r403, %r403, 1;
	setp.ne.s32 	%p90, %r403, 0;
	@%p90 bra 	$L__BB1_108;
$L__BB1_109:
	ret;

}
	// .globl	_ZN6impute27select_neighbors_lls_kernelEPKfPKhPiiii
.visible .entry _ZN6impute27select_neighbors_lls_kernelEPKfPKhPiiii(
	.param .u64 .ptr .align 1 _ZN6impute27select_neighbors_lls_kernelEPKfPKhPiiii_param_0,
	.param .u64 .ptr .align 1 _ZN6impute27select_neighbors_lls_kernelEPKfPKhPiiii_param_1,
	.param .u64 .ptr .align 1 _ZN6impute27select_neighbors_lls_kernelEPKfPKhPiiii_param_2,
	.param .u32 _ZN6impute27select_neighbors_lls_kernelEPKfPKhPiiii_param_3,
	.param .u32 _ZN6impute27select_neighbors_lls_kernelEPKfPKhPiiii_param_4,
	.param .u32 _ZN6impute27select_neighbors_lls_kernelEPKfPKhPiiii_param_5
)
{
	.local .align 16 .b8 	__local_depot2[2048];
	.reg .b64 	%SP;
	.reg .b64 	%SPL;
	.reg .pred 	%p<100>;
	.reg .b16 	%rs<17>;
	.reg .b32 	%r<384>;
	.reg .b32 	%f<86>;
	.reg .b64 	%rd<126>;
	// demoted variable
	.shared .align 4 .b8 _ZZN6impute27select_neighbors_lls_kernelEPKfPKhPiiiiE10shared_top[32768];
	mov.u64 	%SPL, __local_depot2;
	ld.param.u64 	%rd33, [_ZN6impute27select_neighbors_lls_kernelEPKfPKhPiiii_param_0];
	ld.param.u64 	%rd34, [_ZN6impute27select_neighbors_lls_kernelEPKfPKhPiiii_param_1];
	ld.param.u64 	%rd35, [_ZN6impute27select_neighbors_lls_kernelEPKfPKhPiiii_param_2];
	ld.param.u32 	%r118, [_ZN6impute27select_neighbors_lls_kernelEPKfPKhPiiii_param_3];
	ld.param.u32 	%r119, [_ZN6impute27select_neighbors_lls_kernelEPKfPKhPiiii_param_4];
	ld.param.u32 	%r120, [_ZN6impute27select_neighbors_lls_kernelEPKfPKhPiiii_param_5];
	cvta.to.global.u64 	%rd1, %rd33;
	cvta.to.global.u64 	%rd2, %rd34;
	cvta.to.global.u64 	%rd3, %rd35;
	add.u64 	%rd4, %SPL, 0;
	add.u64 	%rd5, %SPL, 1024;
	mov.u32 	%r1, %ctaid.x;
	setp.ge.s32 	%p3, %r1, %r118;
	@%p3 bra 	$L__BB2_112;
	mov.u32 	%r2, %tid.x;
	and.b32  	%r3, %r2, 31;
	shr.u32 	%r346, %r2, 5;
	setp.lt.s32 	%p4, %r120, 1;
	@%p4 bra 	$L__BB2_14;
	add.s32 	%r122, %r120, -1;
	and.b32  	%r5, %r120, 15;
	setp.lt.u32 	%p5, %r122, 15;
	mov.b32 	%r340, 0;
	@%p5 bra 	$L__BB2_5;
	and.b32  	%r340, %r120, 2147483632;
	mov.b32 	%r345, 0;
$L__BB2_4:
	.pragma "nounroll";
	mul.wide.u32 	%rd38, %r345, 8;
	add.s64 	%rd39, %rd4, %rd38;
	mov.b32 	%r124, 2139095039;
	mov.b32 	%r125, -1;
	st.local.v4.u32 	[%rd39], {%r125, %r124, %r125, %r124};
	st.local.v4.u32 	[%rd39+16], {%r125, %r124, %r125, %r124};
	st.local.v4.u32 	[%rd39+32], {%r125, %r124, %r125, %r124};
	st.local.v4.u32 	[%rd39+48], {%r125, %r124, %r125, %r124};
	st.local.v4.u32 	[%rd39+64], {%r125, %r124, %r125, %r124};
	st.local.v4.u32 	[%rd39+80], {%r125, %r124, %r125, %r124};
	st.local.v4.u32 	[%rd39+96], {%r125, %r124, %r125, %r124};
	st.local.v4.u32 	[%rd39+112], {%r125, %r124, %r125, %r124};
	add.s32 	%r345, %r345, 16;
	setp.eq.s32 	%p6, %r345, %r340;
	@%p6 bra 	$L__BB2_5;
	bra.uni 	$L__BB2_4;
$L__BB2_5:
	setp.eq.s32 	%p7, %r5, 0;
	@%p7 bra 	$L__BB2_14;
	and.b32  	%r8, %r120, 7;
	setp.lt.u32 	%p8, %r5, 8;
	@%p8 bra 	$L__BB2_8;
	mul.wide.u32 	%rd40, %r340, 8;
	add.s64 	%rd41, %rd4, %rd40;
	mov.b32 	%r126, 2139095039;
	mov.b32 	%r127, -1;
	st.local.v2.u32 	[%rd41], {%r127, %r126};
	st.local.v2.u32 	[%rd41+8], {%r127, %r126};
	st.local.v2.u32 	[%rd41+16], {%r127, %r126};
	st.local.v2.u32 	[%rd41+24], {%r127, %r126};
	st.local.v2.u32 	[%rd41+32], {%r127, %r126};
	st.local.v2.u32 	[%rd41+40], {%r127, %r126};
	st.local.v2.u32 	[%rd41+48], {%r127, %r126};
	st.local.v2.u32 	[%rd41+56], {%r127, %r126};
	add.s32 	%r340, %r340, 8;
$L__BB2_8:
	setp.eq.s32 	%p9, %r8, 0;
	@%p9 bra 	$L__BB2_14;
	and.b32  	%r11, %r120, 3;
	setp.lt.u32 	%p10, %r8, 4;
	@%p10 bra 	$L__BB2_11;
	mul.wide.u32 	%rd42, %r340, 8;
	add.s64 	%rd43, %rd4, %rd42;
	mov.b32 	%r128, 2139095039;
	mov.b32 	%r129, -1;
	st.local.v2.u32 	[%rd43], {%r129, %r128};
	st.local.v2.u32 	[%rd43+8], {%r129, %r128};
	st.local.v2.u32 	[%rd43+16], {%r129, %r128};
	st.local.v2.u32 	[%rd43+24], {%r129, %r128};
	add.s32 	%r340, %r340, 4;
$L__BB2_11:
	setp.eq.s32 	%p11, %r11, 0;
	@%p11 bra 	$L__BB2_14;
	mov.b32 	%r344, 0;
$L__BB2_13:
	.pragma "nounroll";
	mul.wide.u32 	%rd44, %r340, 8;
	add.s64 	%rd45, %rd4, %rd44;
	mov.b32 	%r131, 2139095039;
	mov.b32 	%r132, -1;
	st.local.v2.u32 	[%rd45], {%r132, %r131};
	add.s32 	%r340, %r340, 1;
	add.s32 	%r344, %r344, 1;
	setp.ne.s32 	%p12, %r344, %r11;
	@%p12 bra 	$L__BB2_13;
$L__BB2_14:
	setp.ge.u32 	%p13, %r346, %r118;
	@%p13 bra 	$L__BB2_57;
	mul.lo.s32 	%r18, %r119, %r1;
	mul.wide.s32 	%rd46, %r120, 8;
	add.s64 	%rd47, %rd4, %rd46;
	add.s64 	%rd6, %rd47, 4;
	not.b32 	%r133, %r3;
	add.s32 	%r19, %r119, %r133;
	shr.u32 	%r134, %r19, 5;
	add.s32 	%r135, %r134, 1;
	and.b32  	%r20, %r135, 3;
$L__BB2_16:
	setp.eq.s32 	%p14, %r346, %r1;
	@%p14 bra 	$L__BB2_56;
	setp.ge.s32 	%p15, %r3, %r119;
	mov.b32 	%r357, 0;
	mov.f32 	%f78, 0f00000000;
	@%p15 bra 	$L__BB2_50;
	mul.lo.s32 	%r24, %r346, %r119;
	mov.u32 	%r347, %r3;
$L__BB2_19:
	add.s32 	%r137, %r347, %r18;
	cvt.s64.s32 	%rd48, %r137;
	add.s64 	%rd49, %rd2, %rd48;
	ld.global.u8 	%rs1, [%rd49];
	setp.ne.s16 	%p17, %rs1, 0;
	mov.pred 	%p99, 0;
	@%p17 bra 	$L__BB2_21;
	add.s32 	%r138, %r347, %r24;
	cvt.s64.s32 	%rd50, %r138;
	add.s64 	%rd51, %rd2, %rd50;
	ld.global.u8 	%rs2, [%rd51];
	setp.eq.s16 	%p99, %rs2, 0;
$L__BB2_21:
	mov.b32 	%r139, -1;
	vote.sync.any.pred 	%p18, %p99, %r139;
	@%p18 bra 	$L__BB2_56;
	add.s32 	%r347, %r347, 32;
	setp.lt.s32 	%p19, %r347, %r119;
	@%p19 bra 	$L__BB2_19;
	setp.lt.u32 	%p20, %r19, 96;
	mov.f32 	%f78, 0f00000000;
	mov.b32 	%r357, 0;
	mov.u32 	%r353, %r3;
	@%p20 bra 	$L__BB2_38;
	mov.f32 	%f78, 0f00000000;
	mov.b32 	%r357, 0;
	mov.u32 	%r353, %r3;
	mov.u32 	%r355, %r357;
$L__BB2_25:
	add.s32 	%r144, %r353, %r18;
	cvt.s64.s32 	%rd52, %r144;
	add.s64 	%rd11, %rd2, %rd52;
	ld.global.u8 	%rs3, [%rd11];
	setp.ne.s16 	%p21, %rs3, 1;
	mul.wide.s32 	%rd53, %r144, 4;
	add.s64 	%rd12, %rd1, %rd53;
	@%p21 bra 	$L__BB2_28;
	add.s32 	%r39, %r353, %r24;
	cvt.s64.s32 	%rd54, %r39;
	add.s64 	%rd55, %rd2, %rd54;
	ld.global.u8 	%rs4, [%rd55];
	setp.ne.s16 	%p22, %rs4, 1;
	@%p22 bra 	$L__BB2_28;
	ld.global.f32 	%f37, [%rd12];
	mul.wide.s32 	%rd56, %r39, 4;
	add.s64 	%rd57, %rd1, %rd56;
	ld.global.f32 	%f38, [%rd57];
	sub.f32 	%f39, %f37, %f38;
	fma.rn.f32 	%f78, %f39, %f39, %f78;
	add.s32 	%r357, %r357, 1;
$L__BB2_28:
	ld.global.u8 	%rs5, [%rd11+32];
	setp.ne.s16 	%p23, %rs5, 1;
	cvt.s64.s32 	%rd58, %r24;
	cvt.u64.u32 	%rd59, %r353;
	add.s64 	%rd60, %rd59, %rd58;
	shl.b64 	%rd61, %rd60, 2;
	add.s64 	%rd13, %rd1, %rd61;
	add.s64 	%rd14, %rd2, %rd60;
	@%p23 bra 	$L__BB2_31;
	ld.global.u8 	%rs6, [%rd14+32];
	setp.ne.s16 	%p24, %rs6, 1;
	@%p24 bra 	$L__BB2_31;
	ld.global.f32 	%f40, [%rd12+128];
	ld.global.f32 	%f41, [%rd13+128];
	sub.f32 	%f42, %f40, %f41;
	fma.rn.f32 	%f78, %f42, %f42, %f78;
	add.s32 	%r357, %r357, 1;
$L__BB2_31:
	ld.global.u8 	%rs7, [%rd11+64];
	setp.ne.s16 	%p25, %rs7, 1;
	@%p25 bra 	$L__BB2_34;
	ld.global.u8 	%rs8, [%rd14+64];
	setp.ne.s16 	%p26, %rs8, 1;
	@%p26 bra 	$L__BB2_34;
	ld.global.f32 	%f43, [%rd12+256];
	ld.global.f32 	%f44, [%rd13+256];
	sub.f32 	%f45, %f43, %f44;
	fma.rn.f32 	%f78, %f45, %f45, %f78;
	add.s32 	%r357, %r357, 1;
$L__BB2_34:
	ld.global.u8 	%rs9, [%rd11+96];
	setp.ne.s16 	%p27, %rs9, 1;
	@%p27 bra 	$L__BB2_37;
	ld.global.u8 	%rs10, [%rd14+96];
	setp.ne.s16 	%p28, %rs10, 1;
	@%p28 bra 	$L__BB2_37;
	ld.global.f32 	%f46, [%rd12+384];
	ld.global.f32 	%f47, [%rd13+384];
	sub.f32 	%f48, %f46, %f47;
	fma.rn.f32 	%f78, %f48, %f48, %f78;
	add.s32 	%r357, %r357, 1;
$L__BB2_37:
	add.s32 	%r353, %r353, 128;
	add.s32 	%r355, %r355, 4;
	shr.u32 	%r145, %r19, 5;
	add.s32 	%r146, %r145, 1;
	and.b32  	%r147, %r146, 268435452;
	setp.eq.s32 	%p29, %r355, %r147;
	@%p29 bra 	$L__BB2_38;
	bra.uni 	$L__BB2_25;
$L__BB2_38:
	setp.eq.s32 	%p30, %r20, 0;
	@%p30 bra 	$L__BB2_50;
	add.s32 	%r148, %r353, %r18;
	cvt.s64.s32 	%rd62, %r148;
	add.s64 	%rd7, %rd2, %rd62;
	ld.global.u8 	%rs11, [%rd7];
	setp.ne.s16 	%p31, %rs11, 1;
	mul.wide.s32 	%rd63, %r148, 4;
	add.s64 	%rd8, %rd1, %rd63;
	@%p31 bra 	$L__BB2_42;
	add.s32 	%r30, %r353, %r24;
	cvt.s64.s32 	%rd64, %r30;
	add.s64 	%rd65, %rd2, %rd64;
	ld.global.u8 	%rs12, [%rd65];
	setp.ne.s16 	%p32, %rs12, 1;
	@%p32 bra 	$L__BB2_42;
	ld.global.f32 	%f49, [%rd8];
	mul.wide.s32 	%rd66, %r30, 4;
	add.s64 	%rd67, %rd1, %rd66;
	ld.global.f32 	%f50, [%rd67];
	sub.f32 	%f51, %f49, %f50;
	fma.rn.f32 	%f78, %f51, %f51, %f78;
	add.s32 	%r357, %r357, 1;
$L__BB2_42:
	setp.eq.s32 	%p33, %r20, 1;
	@%p33 bra 	$L__BB2_50;
	ld.global.u8 	%rs13, [%rd7+32];
	setp.ne.s16 	%p34, %rs13, 1;
	cvt.s64.s32 	%rd68, %r24;
	cvt.s64.s32 	%rd69, %r353;
	add.s64 	%rd70, %rd69, %rd68;
	shl.b64 	%rd71, %rd70, 2;
	add.s64 	%rd9, %rd1, %rd71;
	add.s64 	%rd10, %rd2, %rd70;
	@%p34 bra 	$L__BB2_46;
	ld.global.u8 	%rs14, [%rd10+32];
	setp.ne.s16 	%p35, %rs14, 1;
	@%p35 bra 	$L__BB2_46;
	ld.global.f32 	%f52, [%rd8+128];
	ld.global.f32 	%f53, [%rd9+128];
	sub.f32 	%f54, %f52, %f53;
	fma.rn.f32 	%f78, %f54, %f54, %f78;
	add.s32 	%r357, %r357, 1;
$L__BB2_46:
	setp.eq.s32 	%p36, %r20, 2;
	@%p36 bra 	$L__BB2_50;
	ld.global.u8 	%rs15, [%rd7+64];
	setp.ne.s16 	%p37, %rs15, 1;
	@%p37 bra 	$L__BB2_50;
	ld.global.u8 	%rs16, [%rd10+64];
	setp.ne.s16 	%p38, %rs16, 1;
	@%p38 bra 	$L__BB2_50;
	ld.global.f32 	%f55, [%rd8+256];
	ld.global.f32 	%f56, [%rd9+256];
	sub.f32 	%f57, %f55, %f56;
	fma.rn.f32 	%f78, %f57, %f57, %f78;
	add.s32 	%r357, %r357, 1;
$L__BB2_50:
	setp.ne.s32 	%p39, %r3, 0;
	mov.b32 	%r149, %f78;
	shfl.sync.down.b32	%r150|%p40, %r149, 16, 31, -1;
	mov.b32 	%f58, %r150;
	add.f32 	%f59, %f78, %f58;
	shfl.sync.down.b32	%r151|%p41, %r357, 16, 31, -1;
	add.s32 	%r152, %r151, %r357;
	mov.b32 	%r153, %f59;
	shfl.sync.down.b32	%r154|%p42, %r153, 8, 31, -1;
	mov.b32 	%f60, %r154;
	add.f32 	%f61, %f59, %f60;
	shfl.sync.down.b32	%r155|%p43, %r152, 8, 31, -1;
	add.s32 	%r156, %r155, %r152;
	mov.b32 	%r157, %f61;
	shfl.sync.down.b32	%r158|%p44, %r157, 4, 31, -1;
	mov.b32 	%f62, %r158;
	add.f32 	%f63, %f61, %f62;
	shfl.sync.down.b32	%r159|%p45, %r156, 4, 31, -1;
	add.s32 	%r160, %r159, %r156;
	mov.b32 	%r161, %f63;
	shfl.sync.down.b32	%r162|%p46, %r161, 2, 31, -1;
	mov.b32 	%f64, %r162;
	add.f32 	%f65, %f63, %f64;
	shfl.sync.down.b32	%r163|%p47, %r160, 2, 31, -1;
	add.s32 	%r164, %r163, %r160;
	mov.b32 	%r165, %f65;
	shfl.sync.down.b32	%r166|%p48, %r165, 1, 31, -1;
	mov.b32 	%f66, %r166;
	add.f32 	%f67, %f65, %f66;
	shfl.sync.down.b32	%r167|%p49, %r164, 1, 31, -1;
	add.s32 	%r168, %r167, %r164;
	mov.b32 	%r169, %f67;
	shfl.sync.idx.b32	%r51|%p50, %r169, 0, 31, -1;
	shfl.sync.idx.b32	%r170|%p51, %r168, 0, 31, -1;
	setp.lt.s32 	%p52, %r170, 1;
	or.pred  	%p53, %p39, %p52;
	@%p53 bra 	$L__BB2_56;
	mov.b32 	%f68, %r51;
	cvt.rn.f32.u32 	%f69, %r170;
	div.rn.f32 	%f18, %f68, %f69;
	ld.local.f32 	%f70, [%rd6+-8];
	setp.geu.f32 	%p54, %f18, %f70;
	@%p54 bra 	$L__BB2_56;
	setp.lt.s32 	%p55, %r120, 2;
	mov.b32 	%r171, %f18;
	st.local.v2.u32 	[%rd6+-12], {%r346, %r171};
	@%p55 bra 	$L__BB2_56;
	add.s32 	%r361, %r120, -2;
	add.s32 	%r172, %r120, -1;
	mul.wide.u32 	%rd72, %r172, 8;
	add.s64 	%rd73, %rd4, %rd72;
	ld.local.f32 	%f82, [%rd73+4];
$L__BB2_54:
	mul.wide.u32 	%rd74, %r361, 8;
	add.s64 	%rd75, %rd4, %rd74;
	add.s64 	%rd15, %rd75, 4;
	ld.local.f32 	%f21, [%rd75+4];
	setp.geu.f32 	%p56, %f82, %f21;
	@%p56 bra 	$L__BB2_56;
	ld.local.u32 	%r173, [%rd15+-4];
	ld.local.v2.u32 	{%r174, %r175}, [%rd15+4];
	mov.b32 	%f82, %r175;
	st.local.v2.u32 	[%rd15+-4], {%r174, %r175};
	mov.b32 	%r176, %f21;
	st.local.v2.u32 	[%rd15+4], {%r173, %r176};
	add.s32 	%r55, %r361, -1;
	setp.ne.s32 	%p57, %r361, 0;
	mov.u32 	%r361, %r55;
	@%p57 bra 	$L__BB2_54;
$L__BB2_56:
	mov.u32 	%r177, %ntid.x;
	shr.u32 	%r178, %r177, 5;
	add.s32 	%r346, %r346, %r178;
	setp.lt.s32 	%p58, %r346, %r118;
	@%p58 bra 	$L__BB2_16;
$L__BB2_57:
	setp.lt.s32 	%p59, %r120, 1;
	setp.ne.s32 	%p60, %r3, 0;
	or.pred  	%p61, %p60, %p59;
	@%p61 bra 	$L__BB2_70;
	shr.u32 	%r180, %r2, 5;
	mul.lo.s32 	%r57, %r120, %r180;
	add.s32 	%r181, %r120, -1;
	and.b32  	%r58, %r120, 15;
	setp.lt.u32 	%p62, %r181, 15;
	mov.b32 	%r364, 0;
	@%p62 bra 	$L__BB2_61;
	and.b32  	%r364, %r120, 2147483632;
	mov.b32 	%r362, 0;
$L__BB2_60:
	.pragma "nounroll";
	add.s32 	%r183, %r362, %r57;
	shl.b32 	%r184, %r183, 3;
	mov.u32 	%r185, _ZZN6impute27select_neighbors_lls_kernelEPKfPKhPiiiiE10shared_top;
	add.s32 	%r186, %r185, %r184;
	mul.wide.u32 	%rd76, %r362, 8;
	add.s64 	%rd77, %rd4, %rd76;
	ld.local.v4.u32 	{%r187, %r188, %r189, %r190}, [%rd77];
	st.shared.u32 	[%r186], %r187;
	st.shared.u32 	[%r186+4], %r188;
	st.shared.u32 	[%r186+8], %r189;
	st.shared.u32 	[%r186+12], %r190;
	ld.local.v4.u32 	{%r191, %r192, %r193, %r194}, [%rd77+16];
	st.shared.u32 	[%r186+16], %r191;
	st.shared.u32 	[%r186+20], %r192;
	st.shared.u32 	[%r186+24], %r193;
	st.shared.u32 	[%r186+28], %r194;
	ld.local.v4.u32 	{%r195, %r196, %r197, %r198}, [%rd77+32];
	st.shared.u32 	[%r186+32], %r195;
	st.shared.u32 	[%r186+36], %r196;
	st.shared.u32 	[%r186+40], %r197;
	st.shared.u32 	[%r186+44], %r198;
	ld.local.v4.u32 	{%r199, %r200, %r201, %r202}, [%rd77+48];
	st.shared.u32 	[%r186+48], %r199;
	st.shared.u32 	[%r186+52], %r200;
	st.shared.u32 	[%r186+56], %r201;
	st.shared.u32 	[%r186+60], %r202;
	ld.local.v4.u32 	{%r203, %r204, %r205, %r206}, [%rd77+64];
	st.shared.u32 	[%r186+64], %r203;
	st.shared.u32 	[%r186+68], %r204;
	st.shared.u32 	[%r186+72], %r205;
	st.shared.u32 	[%r186+76], %r206;
	ld.local.v4.u32 	{%r207, %r208, %r209, %r210}, [%rd77+80];
	st.shared.u32 	[%r186+80], %r207;
	st.shared.u32 	[%r186+84], %r208;
	st.shared.u32 	[%r186+88], %r209;
	st.shared.u32 	[%r186+92], %r210;
	ld.local.v4.u32 	{%r211, %r212, %r213, %r214}, [%rd77+96];
	st.shared.u32 	[%r186+96], %r211;
	st.shared.u32 	[%r186+100], %r212;
	st.shared.u32 	[%r186+104], %r213;
	st.shared.u32 	[%r186+108], %r214;
	ld.local.v4.u32 	{%r215, %r216, %r217, %r218}, [%rd77+112];
	st.shared.u32 	[%r186+112], %r215;
	st.shared.u32 	[%r186+116], %r216;
	st.shared.u32 	[%r186+120], %r217;
	st.shared.u32 	[%r186+124], %r218;
	add.s32 	%r362, %r362, 16;
	setp.ne.s32 	%p63, %r362, %r364;
	@%p63 bra 	$L__BB2_60;
$L__BB2_61:
	setp.eq.s32 	%p64, %r58, 0;
	@%p64 bra 	$L__BB2_70;
	and.b32  	%r63, %r120, 7;
	setp.lt.u32 	%p65, %r58, 8;
	@%p65 bra 	$L__BB2_64;
	add.s32 	%r219, %r364, %r57;
	shl.b32 	%r220, %r219, 3;
	mov.u32 	%r221, _ZZN6impute27select_neighbors_lls_kernelEPKfPKhPiiiiE10shared_top;
	add.s32 	%r222, %r221, %r220;
	mul.wide.u32 	%rd78, %r364, 8;
	add.s64 	%rd79, %rd4, %rd78;
	ld.local.v2.u32 	{%r223, %r224}, [%rd79];
	st.shared.u32 	[%r222], %r223;
	st.shared.u32 	[%r222+4], %r224;
	ld.local.v2.u32 	{%r225, %r226}, [%rd79+8];
	st.shared.u32 	[%r222+8], %r225;
	st.shared.u32 	[%r222+12], %r226;
	ld.local.v2.u32 	{%r227, %r228}, [%rd79+16];
	st.shared.u32 	[%r222+16], %r227;
	st.shared.u32 	[%r222+20], %r228;
	ld.local.v2.u32 	{%r229, %r230}, [%rd79+24];
	st.shared.u32 	[%r222+24], %r229;
	st.shared.u32 	[%r222+28], %r230;
	ld.local.v2.u32 	{%r231, %r232}, [%rd79+32];
	st.shared.u32 	[%r222+32], %r231;
	st.shared.u32 	[%r222+36], %r232;
	ld.local.v2.u32 	{%r233, %r234}, [%rd79+40];
	st.shared.u32 	[%r222+40], %r233;
	st.shared.u32 	[%r222+44], %r234;
	ld.local.v2.u32 	{%r235, %r236}, [%rd79+48];
	st.shared.u32 	[%r222+48], %r235;
	st.shared.u32 	[%r222+52], %r236;
	ld.local.v2.u32 	{%r237, %r238}, [%rd79+56];
	st.shared.u32 	[%r222+56], %r237;
	st.shared.u32 	[%r222+60], %r238;
	add.s32 	%r364, %r364, 8;
$L__BB2_64:
	setp.eq.s32 	%p66, %r63, 0;
	@%p66 bra 	$L__BB2_70;
	and.b32  	%r66, %r120, 3;
	setp.lt.u32 	%p67, %r63, 4;
	@%p67 bra 	$L__BB2_67;
	add.s32 	%r239, %r364, %r57;
	shl.b32 	%r240, %r239, 3;
	mov.u32 	%r241, _ZZN6impute27select_neighbors_lls_kernelEPKfPKhPiiiiE10shared_top;
	add.s32 	%r242, %r241, %r240;
	mul.wide.u32 	%rd80, %r364, 8;
	add.s64 	%rd81, %rd4, %rd80;
	ld.local.v2.u32 	{%r243, %r244}, [%rd81];
	st.shared.u32 	[%r242], %r243;
	st.shared.u32 	[%r242+4], %r244;
	ld.local.v2.u32 	{%r245, %r246}, [%rd81+8];
	st.shared.u32 	[%r242+8], %r245;
	st.shared.u32 	[%r242+12], %r246;
	ld.local.v2.u32 	{%r247, %r248}, [%rd81+16];
	st.shared.u32 	[%r242+16], %r247;
	st.shared.u32 	[%r242+20], %r248;
	ld.local.v2.u32 	{%r249, %r250}, [%rd81+24];
	st.shared.u32 	[%r242+24], %r249;
	st.shared.u32 	[%r242+28], %r250;
	add.s32 	%r364, %r364, 4;
$L__BB2_67:
	setp.eq.s32 	%p68, %r66, 0;
	@%p68 bra 	$L__BB2_70;
	mov.b32 	%r367, 0;
	mov.u32 	%r254, _ZZN6impute27select_neighbors_lls_kernelEPKfPKhPiiiiE10shared_top;
$L__BB2_69:
	.pragma "nounroll";
	add.s32 	%r252, %r364, %r57;
	shl.b32 	%r253, %r252, 3;
	add.s32 	%r255, %r254, %r253;
	mul.wide.u32 	%rd82, %r364, 8;
	add.s64 	%rd83, %rd4, %rd82;
	ld.local.v2.u32 	{%r256, %r257}, [%rd83];
	st.shared.u32 	[%r255], %r256;
	st.shared.u32 	[%r255+4], %r257;
	add.s32 	%r364, %r364, 1;
	add.s32 	%r367, %r367, 1;
	setp.ne.s32 	%p69, %r367, %r66;
	@%p69 bra 	$L__BB2_69;
$L__BB2_70:
	bar.sync 	0;
	setp.ne.s32 	%p70, %r2, 0;
	@%p70 bra 	$L__BB2_112;
	setp.lt.s32 	%p71, %r120, 1;
	@%p71 bra 	$L__BB2_84;
	add.s32 	%r259, %r120, -1;
	and.b32  	%r73, %r120, 15;
	setp.lt.u32 	%p72, %r259, 15;
	mov.b32 	%r370, 0;
	@%p72 bra 	$L__BB2_75;
	and.b32  	%r370, %r120, 2147483632;
	mov.b32 	%r368, 0;
$L__BB2_74:
	.pragma "nounroll";
	mul.wide.u32 	%rd84, %r368, 8;
	add.s64 	%rd85, %rd5, %rd84;
	mov.b32 	%r261, 2139095039;
	mov.b32 	%r262, -1;
	st.local.v4.u32 	[%rd85], {%r262, %r261, %r262, %r261};
	st.local.v4.u32 	[%rd85+16], {%r262, %r261, %r262, %r261};
	st.local.v4.u32 	[%rd85+32], {%r262, %r261, %r262, %r261};
	st.local.v4.u32 	[%rd85+48], {%r262, %r261, %r262, %r261};
	st.local.v4.u32 	[%rd85+64], {%r262, %r261, %r262, %r261};
	st.local.v4.u32 	[%rd85+80], {%r262, %r261, %r262, %r261};
	st.local.v4.u32 	[%rd85+96], {%r262, %r261, %r262, %r261};
	st.local.v4.u32 	[%rd85+112], {%r262, %r261, %r262, %r261};
	add.s32 	%r368, %r368, 16;
	setp.ne.s32 	%p73, %r368, %r370;
	@%p73 bra 	$L__BB2_74;
$L__BB2_75:
	setp.eq.s32 	%p74, %r73, 0;
	@%p74 bra 	$L__BB2_84;
	and.b32  	%r78, %r120, 7;
	setp.lt.u32 	%p75, %r73, 8;
	@%p75 bra 	$L__BB2_78;
	mul.wide.u32 	%rd86, %r370, 8;
	add.s64 	%rd87, %rd5, %rd86;
	mov.b32 	%r263, 2139095039;
	mov.b32 	%r264, -1;
	st.local.v2.u32 	[%rd87], {%r264, %r263};
	st.local.v2.u32 	[%rd87+8], {%r264, %r263};
	st.local.v2.u32 	[%rd87+16], {%r264, %r263};
	st.local.v2.u32 	[%rd87+24], {%r264, %r263};
	st.local.v2.u32 	[%rd87+32], {%r264, %r263};
	st.local.v2.u32 	[%rd87+40], {%r264, %r263};
	st.local.v2.u32 	[%rd87+48], {%r264, %r263};
	st.local.v2.u32 	[%rd87+56], {%r264, %r263};
	add.s32 	%r370, %r370, 8;
$L__BB2_78:
	setp.eq.s32 	%p76, %r78, 0;
	@%p76 bra 	$L__BB2_84;
	and.b32  	%r81, %r120, 3;
	setp.lt.u32 	%p77, %r78, 4;
	@%p77 bra 	$L__BB2_81;
	mul.wide.u32 	%rd88, %r370, 8;
	add.s64 	%rd89, %rd5, %rd88;
	mov.b32 	%r265, 2139095039;
	mov.b32 	%r266, -1;
	st.local.v2.u32 	[%rd89], {%r266, %r265};
	st.local.v2.u32 	[%rd89+8], {%r266, %r265};
	st.local.v2.u32 	[%rd89+16], {%r266, %r265};
	st.local.v2.u32 	[%rd89+24], {%r266, %r265};
	add.s32 	%r370, %r370, 4;
$L__BB2_81:
	setp.eq.s32 	%p78, %r81, 0;
	@%p78 bra 	$L__BB2_84;
	mov.b32 	%r373, 0;
$L__BB2_83:
	.pragma "nounroll";
	mul.wide.u32 	%rd90, %r370, 8;
	add.s64 	%rd91, %rd5, %rd90;
	mov.b32 	%r268, 2139095039;
	mov.b32 	%r269, -1;
	st.local.v2.u32 	[%rd91], {%r269, %r268};
	add.s32 	%r370, %r370, 1;
	add.s32 	%r373, %r373, 1;
	setp.ne.s32 	%p79, %r373, %r81;
	@%p79 bra 	$L__BB2_83;
$L__BB2_84:
	mov.u32 	%r270, %ntid.x;
	shr.u32 	%r88, %r270, 5;
	setp.lt.u32 	%p80, %r270, 32;
	@%p80 bra 	$L__BB2_99;
	setp.lt.s32 	%p81, %r120, 1;
	@%p81 bra 	$L__BB2_112;
	mul.wide.s32 	%rd92, %r120, 8;
	add.s64 	%rd93, %rd5, %rd92;
	add.s64 	%rd16, %rd93, 4;
	setp.ne.s32 	%p82, %r120, 1;
	@%p82 bra 	$L__BB2_91;
	ld.local.f32 	%f84, [%rd16+-8];
	mov.u32 	%r286, _ZZN6impute27select_neighbors_lls_kernelEPKfPKhPiiiiE10shared_top;
	add.s32 	%r375, %r286, 4;
	neg.s32 	%r374, %r88;
$L__BB2_88:
	ld.shared.f32 	%f25, [%r375];
	setp.geu.f32 	%p88, %f25, %f84;
	@%p88 bra 	$L__BB2_90;
	ld.shared.u32 	%r287, [%r375+-4];
	mov.b32 	%r288, %f25;
	mov.b64 	%rd98, {%r287, %r288};
	st.local.v2.u32 	[%rd16+-12], {%r287, %r288};
	{ .reg .b32 tmp; mov.b64 {tmp, %r289}, %rd98; }
	mov.b32 	%f84, %r289;
$L__BB2_90:
	add.s32 	%r375, %r375, 8;
	add.s32 	%r374, %r374, 1;
	setp.eq.s32 	%p89, %r374, 0;
	@%p89 bra 	$L__BB2_99;
	bra.uni 	$L__BB2_88;
$L__BB2_91:
	add.s32 	%r272, %r120, -1;
	mul.wide.u32 	%rd94, %r272, 8;
	add.s64 	%rd95, %rd5, %rd94;
	add.s64 	%rd17, %rd95, 4;
	add.s32 	%r273, %r120, -2;
	mul.wide.u32 	%rd96, %r273, 8;
	add.s64 	%rd97, %rd96, %rd5;
	add.s64 	%rd18, %rd97, 8;
	mov.b32 	%r376, 0;
	mov.u32 	%r277, _ZZN6impute27select_neighbors_lls_kernelEPKfPKhPiiiiE10shared_top;
$L__BB2_92:
	mul.lo.s32 	%r95, %r376, %r120;
	mov.b32 	%r377, 0;
$L__BB2_93:
	add.s32 	%r275, %r377, %r95;
	shl.b32 	%r276, %r275, 3;
	add.s32 	%r97, %r277, %r276;
	ld.shared.f32 	%f28, [%r97+4];
	ld.local.f32 	%f71, [%rd16+-8];
	setp.geu.f32 	%p83, %f28, %f71;
	@%p83 bra 	$L__BB2_97;
	ld.shared.u32 	%r278, [%r97];
	mov.b32 	%r279, %f28;
	st.local.v2.u32 	[%rd16+-12], {%r278, %r279};
	ld.local.f32 	%f85, [%rd17];
	mov.u64 	%rd121, %rd18;
	mov.u32 	%r378, %r120;
$L__BB2_95:
	ld.local.f32 	%f31, [%rd121+-4];
	setp.geu.f32 	%p84, %f85, %f31;
	@%p84 bra 	$L__BB2_97;
	add.s64 	%rd20, %rd121, -8;
	ld.local.u32 	%r280, [%rd121+-8];
	ld.local.v2.u32 	{%r281, %r282}, [%rd121];
	mov.b32 	%f85, %r282;
	st.local.v2.u32 	[%rd121+-8], {%r281, %r282};
	mov.b32 	%r283, %f31;
	st.local.v2.u32 	[%rd121], {%r280, %r283};
	add.s32 	%r99, %r378, -1;
	add.s32 	%r284, %r378, -2;
	setp.gt.s32 	%p85, %r284, 0;
	mov.u64 	%rd121, %rd20;
	mov.u32 	%r378, %r99;
	@%p85 bra 	$L__BB2_95;
$L__BB2_97:
	add.s32 	%r377, %r377, 1;
	setp.ne.s32 	%p86, %r377, %r120;
	@%p86 bra 	$L__BB2_93;
	add.s32 	%r376, %r376, 1;
	setp.ne.s32 	%p87, %r376, %r88;
	@%p87 bra 	$L__BB2_92;
$L__BB2_99:
	setp.lt.s32 	%p90, %r120, 1;
	@%p90 bra 	$L__BB2_112;
	mul.lo.s32 	%r102, %r120, %r1;
	add.s32 	%r291, %r120, -1;
	and.b32  	%r103, %r120, 15;
	setp.lt.u32 	%p91, %r291, 15;
	mov.b32 	%r381, 0;
	@%p91 bra 	$L__BB2_103;
	and.b32  	%r381, %r120, 2147483632;
	neg.s32 	%r379, %r381;
	add.s64 	%rd123, %rd5, 64;
	mul.wide.u32 	%rd99, %r102, 4;
	add.s64 	%rd100, %rd99, %rd3;
	add.s64 	%rd122, %rd100, 32;
$L__BB2_102:
	.pragma "nounroll";
	.pragma "used_bytes_mask 3855";
	ld.local.v4.u32 	{%r292, %r293, %r294, %r295}, [%rd123+-64];
	st.global.u32 	[%rd122+-32], %r292;
	st.global.u32 	[%rd122+-28], %r294;
	.pragma "used_bytes_mask 3855";
	ld.local.v4.u32 	{%r296, %r297, %r298, %r299}, [%rd123+-48];
	st.global.u32 	[%rd122+-24], %r296;
	st.global.u32 	[%rd122+-20], %r298;
	.pragma "used_bytes_mask 3855";
	ld.local.v4.u32 	{%r300, %r301, %r302, %r303}, [%rd123+-32];
	st.global.u32 	[%rd122+-16], %r300;
	st.global.u32 	[%rd122+-12], %r302;
	.pragma "used_bytes_mask 3855";
	ld.local.v4.u32 	{%r304, %r305, %r306, %r307}, [%rd123+-16];
	st.global.u32 	[%rd122+-8], %r304;
	st.global.u32 	[%rd122+-4], %r306;
	.pragma "used_bytes_mask 3855";
	ld.local.v4.u32 	{%r308, %r309, %r310, %r311}, [%rd123];
	st.global.u32 	[%rd122], %r308;
	st.global.u32 	[%rd122+4], %r310;
	.pragma "used_bytes_mask 3855";
	ld.local.v4.u32 	{%r312, %r313, %r314, %r315}, [%rd123+16];
	st.global.u32 	[%rd122+8], %r312;
	st.global.u32 	[%rd122+12], %r314;
	.pragma "used_bytes_mask 3855";
	ld.local.v4.u32 	{%r316, %r317, %r318, %r319}, [%rd123+32];
	st.global.u32 	[%rd122+16], %r316;
	st.global.u32 	[%rd122+20], %r318;
	.pragma "used_bytes_mask 3855";
	ld.local.v4.u32 	{%r320, %r321, %r322, %r323}, [%rd123+48];
	st.global.u32 	[%rd122+24], %r320;
	st.global.u32 	[%rd122+28], %r322;
	add.s32 	%r379, %r379, 16;
	add.s64 	%rd123, %rd123, 128;
	add.s64 	%rd122, %rd122, 64;
	setp.ne.s32 	%p92, %r379, 0;
	@%p92 bra 	$L__BB2_102;
$L__BB2_103:
	setp.eq.s32 	%p93, %r103, 0;
	@%p93 bra 	$L__BB2_112;
	and.b32  	%r109, %r120, 7;
	setp.lt.u32 	%p94, %r103, 8;
	@%p94 bra 	$L__BB2_106;
	cvt.u64.u32 	%rd101, %r381;
	mul.wide.u32 	%rd102, %r381, 8;
	add.s64 	%rd103, %rd5, %rd102;
	ld.local.u32 	%r324, [%rd103];
	add.s32 	%r325, %r381, %r102;
	mul.wide.u32 	%rd104, %r325, 4;
	add.s64 	%rd105, %rd3, %rd104;
	st.global.u32 	[%rd105], %r324;
	ld.local.u32 	%r326, [%rd103+8];
	cvt.u64.u32 	%rd106, %r102;
	add.s64 	%rd107, %rd101, %rd106;
	shl.b64 	%rd108, %rd107, 2;
	add.s64 	%rd109, %rd3, %rd108;
	st.global.u32 	[%rd109+4], %r326;
	ld.local.u32 	%r327, [%rd103+16];
	st.global.u32 	[%rd109+8], %r327;
	ld.local.u32 	%r328, [%rd103+24];
	st.global.u32 	[%rd109+12], %r328;
	ld.local.u32 	%r329, [%rd103+32];
	st.global.u32 	[%rd109+16], %r329;
	ld.local.u32 	%r330, [%rd103+40];
	st.global.u32 	[%rd109+20], %r330;
	ld.local.u32 	%r331, [%rd103+48];
	st.global.u32 	[%rd109+24], %r331;
	ld.local.u32 	%r332, [%rd103+56];
	st.global.u32 	[%rd109+28], %r332;
	add.s32 	%r381, %r381, 8;
$L__BB2_106:
	setp.eq.s32 	%p95, %r109, 0;
	@%p95 bra 	$L__BB2_112;
	and.b32  	%r112, %r120, 3;
	setp.lt.u32 	%p96, %r109, 4;
	@%p96 bra 	$L__BB2_109;
	cvt.u64.u32 	%rd110, %r381;
	mul.wide.u32 	%rd111, %r381, 8;
	add.s64 	%rd112, %rd5, %rd111;
	ld.local.u32 	%r333, [%rd112];
	add.s32 	%r334, %r381, %r102;
	mul.wide.u32 	%rd113, %r334, 4;
	add.s64 	%rd114, %rd3, %rd113;
	st.global.u32 	[%rd114], %r333;
	ld.local.u32 	%r335, [%rd112+8];
	cvt.u64.u32 	%rd115, %r102;
	add.s64 	%rd116, %rd110, %rd115;
	shl.b64 	%rd117, %rd116, 2;
	add.s64 	%rd118, %rd3, %rd117;
	st.global.u32 	[%rd118+4], %r335;
	ld.local.u32 	%r336, [%rd112+16];
	st.global.u32 	[%rd118+8], %r336;
	ld.local.u32 	%r337, [%rd112+24];
	st.global.u32 	[%rd118+12], %r337;
	add.s32 	%r381, %r381, 4;
$L__BB2_109:
	setp.eq.s32 	%p97, %r112, 0;
	@%p97 bra 	$L__BB2_112;
	add.s32 	%r338, %r381, %r102;
	mul.wide.u32 	%rd119, %r338, 4;
	add.s64 	%rd125, %rd3, %rd119;
	mul.wide.u32 	%rd120, %r381, 8;
	add.s64 	%rd124, %rd5, %rd120;
	neg.s32 	%r383, %r112;
$L__BB2_111:
	.pragma "nounroll";
	ld.local.u32 	%r339, [%rd124];
	st.global.u32 	[%rd125], %r339;
	add.s64 	%rd125, %rd125, 4;
	add.s64 	%rd124, %rd124, 8;
	add.s32 	%r383, %r383, 1;
	setp.ne.s32 	%p98, %r383, 0;
	@%p98 bra 	$L__BB2_111;
$L__BB2_112:
	ret;

}


// ===== COMPILED SASS (sm_100) =====

	.target	sm_100

	.elftype	@"ET_EXEC"


//--------------------- .note.nv.tkinfo           --------------------------
	.section	.note.nv.tkinfo,"",@"SHT_NOTE"
	.sectionflags	@"SHF_NOTE_NV_TKINFO"
	.tkinfo
        /*0018*/ 	.word	0x00000002
        /*0030*/ 	.string	""
        /*0030*/ 	.string	"ptxas"
        /*0030*/ 	.string	"Cuda compilation tools, release 13.0, V13.0.88"
        /*0030*/ 	.string	"Build cuda_13.0.r13.0/compiler.36424714_0"
        /*0030*/ 	.string	"-arch sm_100 -m 64 "



//--------------------- .note.nv.cuinfo           --------------------------
	.section	.note.nv.cuinfo,"",@"SHT_NOTE"
	.sectionflags	@"SHF_NOTE_NV_CUINFO"
        /*0018*/ 	.short	0x0002
        /*001a*/ 	.short	0x0064
        /*001c*/ 	.short	0x0082
	.zero		2


//--------------------- .nv.info                  --------------------------
	.section	.nv.info,"",@"SHT_CUDA_INFO"
	.align	4


	//----- nvinfo : EIATTR_REGCOUNT
	.align		4
        /*0000*/ 	.byte	0x04, 0x2f
        /*0002*/ 	.short	(.L_1 - .L_0)
	.align		4
.L_0:
        /*0004*/ 	.word	index@(_ZN6impute16mean_fill_kernelEPfPKhii)
        /*0008*/ 	.word	0x00000020


	//----- nvinfo : EIATTR_FRAME_SIZE
	.align		4
.L_1:
        /*000c*/ 	.byte	0x04, 0x11
        /*000e*/ 	.short	(.L_3 - .L_2)
	.align		4
.L_2:
        /*0010*/ 	.word	index@($__internal_1_$__cuda_sm20_div_rn_f64_full)
        /*0014*/ 	.word	0x00000000


	//----- nvinfo : EIATTR_FRAME_SIZE
	.align		4
.L_3:
        /*0018*/ 	.byte	0x04, 0x11
        /*001a*/ 	.short	(.L_5 - .L_4)
	.align		4
.L_4:
        /*001c*/ 	.word	index@(_ZN6impute16mean_fill_kernelEPfPKhii)
        /*0020*/ 	.word	0x00000000


	//----- nvinfo : EIATTR_REGCOUNT
	.align		4
.L_5:
        /*0024*/ 	.byte	0x04, 0x2f
        /*0026*/ 	.short	(.L_7 - .L_6)
	.align		4
.L_6:
        /*0028*/ 	.word	index@(_ZN6impute28select_neighbors_ills_kernelEPKfPiiii)
        /*002c*/ 	.word	0x00000020


	//----- nvinfo : EIATTR_FRAME_SIZE
	.align		4
.L_7:
        /*0030*/ 	.byte	0x04, 0x11
        /*0032*/ 	.short	(.L_9 - .L_8)
	.align		4
.L_8:
        /*0034*/ 	.word	index@(_ZN6impute28select_neighbors_ills_kernelEPKfPiiii)
        /*0038*/ 	.word	0x00000800


	//----- nvinfo : EIATTR_REGCOUNT
	.align		4
.L_9:
        /*003c*/ 	.byte	0x04, 0x2f
        /*003e*/ 	.short	(.L_11 - .L_10)
	.align		4
.L_10:
        /*0040*/ 	.word	index@(_ZN6impute27select_neighbors_lls_kernelEPKfPKhPiiii)
        /*0044*/ 	.word	0x00000020


	//----- nvinfo : EIATTR_FRAME_SIZE
	.align		4
.L_11:
        /*0048*/ 	.byte	0x04, 0x11
        /*004a*/ 	.short	(.L_13 - .L_12)
	.align		4
.L_12:
        /*004c*/ 	.word	index@($__internal_0_$__cuda_sm3x_div_rn_noftz_f32_slowpath)
        /*0050*/ 	.word	0x00000800


	//----- nvinfo : EIATTR_FRAME_SIZE
	.align		4
.L_13:
        /*0054*/ 	.byte	0x04, 0x11
        /*0056*/ 	.short	(.L_15 - .L_14)
	.align		4
.L_14:
        /*0058*/ 	.word	index@(_ZN6impute27select_neighbors_lls_kernelEPKfPKhPiiii)
        /*005c*/ 	.word	0x00000800


	//----- nvinfo : EIATTR_MIN_STACK_SIZE
	.align		4
.L_15:
        /*0060*/ 	.byte	0x04, 0x12
        /*0062*/ 	.short	(.L_17 - .L_16)
	.align		4
.L_16:
        /*0064*/ 	.word	index@(_ZN6impute27select_neighbors_lls_kernelEPKfPKhPiiii)
        /*0068*/ 	.word	0x00000800


	//----- nvinfo : EIATTR_MIN_STACK_SIZE
	.align		4
.L_17:
        /*006c*/ 	.byte	0x04, 0x12
        /*006e*/ 	.short	(.L_19 - .L_18)
	.align		4
.L_18:
        /*0070*/ 	.word	index@(_ZN6impute28select_neighbors_ills_kernelEPKfPiiii)
        /*0074*/ 	.word	0x00000800


	//----- nvinfo : EIATTR_MIN_STACK_SIZE
	.align		4
.L_19:
        /*0078*/ 	.byte	0x04, 0x12
        /*007a*/ 	.short	(.L_21 - .L_20)
	.align		4
.L_20:
        /*007c*/ 	.word	index@(_ZN6impute16mean_fill_kernelEPfPKhii)
        /*0080*/ 	.word	0x00000000
.L_21:


//--------------------- .nv.compat                --------------------------
	.section	.nv.compat,"",@"SHT_CUDA_COMPAT_INFO"
	.align	4
        /*0000*/ 	.byte	0x02, 0x09, 0x00, 0x00, 0x02, 0x02, 0x01, 0x00, 0x02, 0x05, 0x05, 0x00, 0x03, 0x07, 0x01, 0x01
        /*0010*/ 	.byte	0x02, 0x03, 0x00, 0x00, 0x02, 0x06, 0x01, 0x00, 0x04, 0x0b, 0x08, 0x00, 0x01, 0x00, 0x00, 0x00
        /*0020*/ 	.byte	0x00, 0x00, 0x00, 0x00


//--------------------- .nv.info._ZN6impute27select_neighbors_lls_kernelEPKfPKhPiiii --------------------------
	.section	.nv.info._ZN6impute27select_neighbors_lls_kernelEPKfPKhPiiii,"",@"SHT_CUDA_INFO"
	.sectionflags	@""
	.align	4


	//----- nvinfo : EIATTR_CUDA_API_VERSION
	.align		4
        /*0000*/ 	.byte	0x04, 0x37
        /*0002*/ 	.short	(.L_23 - .L_22)
.L_22:
        /*0004*/ 	.word	0x00000082


	//----- nvinfo : EIATTR_KPARAM_INFO
	.align		4
.L_23:
        /*0008*/ 	.byte	0x04, 0x17
        /*000a*/ 	.short	(.L_25 - .L_24)
.L_24:
        /*000c*/ 	.word	0x00000000
        /*0010*/ 	.short	0x0005
        /*0012*/ 	.short	0x0020
        /*0014*/ 	.byte	0x00, 0xf0, 0x11, 0x00


	//----- nvinfo : EIATTR_KPARAM_INFO
	.align		4
.L_25:
        /*0018*/ 	.byte	0x04, 0x17
        /*001a*/ 	.short	(.L_27 - .L_26)
.L_26:
        /*001c*/ 	.word	0x00000000
        /*0020*/ 	.short	0x0004
        /*0022*/ 	.short	0x001c
        /*0024*/ 	.byte	0x00, 0xf0, 0x11, 0x00


	//----- nvinfo : EIATTR_KPARAM_INFO
	.align		4
.L_27:
        /*0028*/ 	.byte	0x04, 0x17
        /*002a*/ 	.short	(.L_29 - .L_28)
.L_28:
        /*002c*/ 	.word	0x00000000
        /*0030*/ 	.short	0x0003
        /*0032*/ 	.short	0x0018
        /*0034*/ 	.byte	0x00, 0xf0, 0x11, 0x00


	//----- nvinfo : EIATTR_KPARAM_INFO
	.align		4
.L_29:
        /*0038*/ 	.byte	0x04, 0x17
        /*003a*/ 	.short	(.L_31 - .L_30)
.L_30:
        /*003c*/ 	.word	0x00000000
        /*0040*/ 	.short	0x0002
        /*0042*/ 	.short	0x0010
        /*0044*/ 	.byte	0x00, 0xf5, 0x21, 0x00


	//----- nvinfo : EIATTR_KPARAM_INFO
	.align		4
.L_31:
        /*0048*/ 	.byte	0x04, 0x17
        /*004a*/ 	.short	(.L_33 - .L_32)
.L_32:
        /*004c*/ 	.word	0x00000000
        /*0050*/ 	.short	0x0001
        /*0052*/ 	.short	0x0008
        /*0054*/ 	.byte	0x00, 0xf5, 0x21, 0x00


	//----- nvinfo : EIATTR_KPARAM_INFO
	.align		4
.L_33:
        /*0058*/ 	.byte	0x04, 0x17
        /*005a*/ 	.short	(.L_35 - .L_34)
.L_34:
        /*005c*/ 	.word	0x00000000
        /*0060*/ 	.short	0x0000
        /*0062*/ 	.short	0x0000
        /*0064*/ 	.byte	0x00, 0xf5, 0x21, 0x00


	//----- nvinfo : EIATTR_SPARSE_MMA_MASK
	.align		4
.L_35:
        /*0068*/ 	.byte	0x03, 0x50
        /*006a*/ 	.short	0x0000


	//----- nvinfo : EIATTR_MAXREG_COUNT
	.align		4
        /*006c*/ 	.byte	0x03, 0x1b
        /*006e*/ 	.short	0x00ff


	//----- nvinfo : EIATTR_NUM_BARRIERS
	.align		4
        /*0070*/ 	.byte	0x02, 0x4c
        /*0072*/ 	.byte	0x01
	.zero		1


	//----- nvinfo : EIATTR_MERCURY_ISA_VERSION
	.align		4
        /*0074*/ 	.byte	0x03, 0x5f
        /*0076*/ 	.short	0x0101


	//----- nvinfo : EIATTR_COOP_GROUP_MASK_REGIDS
	.align		4
        /*0078*/ 	.byte	0x04, 0x29
        /*007a*/ 	.short	(.L_37 - .L_36)


	//   ....[0]....
.L_36:
        /*007c*/ 	.word	0xffffffff


	//   ....[1]....
        /*0080*/ 	.word	0xffffffff


	//   ....[2]....
        /*0084*/ 	.word	0xffffffff


	//   ....[3]....
        /*0088*/ 	.word	0xffffffff


	//   ....[4]....
        /*008c*/ 	.word	0xffffffff


	//   ....[5]....
        /*0090*/ 	.word	0xffffffff


	//   ....[6]....
        /*0094*/ 	.word	0xffffffff


	//   ....[7]....
        /*0098*/ 	.word	0xffffffff


	//   ....[8]....
        /*009c*/ 	.word	0xffffffff


	//   ....[9]....
        /*00a0*/ 	.word	0xffffffff


	//   ....[10]....
        /*00a4*/ 	.word	0xffffffff


	//   ....[11]....
        /*00a8*/ 	.word	0xffffffff


	//   ....[12]....
        /*00ac*/ 	.word	0xffffffff


	//   ....[13]....
        /*00b0*/ 	.word	0x05000008


	//   ....[14]....
        /*00b4*/ 	.word	0x05000008


	//   ....[15]....
        /*00b8*/ 	.word	0x05000008


	//   ....[16]....
        /*00bc*/ 	.word	0x05000008


	//   ....[17]....
        /*00c0*/ 	.word	0x05000008


	//   ....[18]....
        /*00c4*/ 	.word	0x05000008


	//   ....[19]....
        /*00c8*/ 	.word	0x05000008


	//   ....[20]....
        /*00cc*/ 	.word	0x05000008


	//   ....[21]....
        /*00d0*/ 	.word	0x05000008


	//   ....[22]....
        /*00d4*/ 	.word	0x05000008


	//   ....[23]....
        /*00d8*/ 	.word	0x05000008


	//   ....[24]....
        /*00dc*/ 	.word	0x05000008


	//----- nvinfo : EIATTR_COOP_GROUP_INSTR_OFFSETS
	.align		4
.L_37:
        /*00e0*/ 	.byte	0x04, 0x28
        /*00e2*/ 	.short	(.L_39 - .L_38)


	//   ....[0]....
.L_38:
        /*00e4*/ 	.word	0x00000700


	//   ....[1]....
        /*00e8*/ 	.word	0x000014f0


	//   ....[2]....
        /*00ec*/ 	.word	0x00001500


	//   ....[3]....
        /*00f0*/ 	.word	0x00001530


	//   ....[4]....
        /*00f4*/ 	.word	0x00001540


	//   ....[5]....
        /*00f8*/ 	.word	0x00001570


	//   ....[6]....
        /*00fc*/ 	.word	0x00001580


	//   ....[7]....
        /*0100*/ 	.word	0x000015b0


	//   ....[8]....
        /*0104*/ 	.word	0x000015c0


	//   ....[9]....
        /*0108*/ 	.word	0x000015f0


	//   ....[10]....
        /*010c*/ 	.word	0x00001600


	//   ....[11]....
        /*0110*/ 	.word	0x00001630


	//   ....[12]....
        /*0114*/ 	.word	0x00001640


	//   ....[13]....
        /*0118*/ 	.word	0x000030e0


	//   ....[14]....
        /*011c*/ 	.word	0x00003180


	//   ....[15]....
        /*0120*/ 	.word	0x000031e0


	//   ....[16]....
        /*0124*/ 	.word	0x00003240


	//   ....[17]....
        /*0128*/ 	.word	0x000032b0


	//   ....[18]....
        /*012c*/ 	.word	0x00003310


	//   ....[19]....
        /*0130*/ 	.word	0x00003390


	//   ....[20]....
        /*0134*/ 	.word	0x00003400


	//   ....[21]....
        /*0138*/ 	.word	0x00003470


	//   ....[22]....
        /*013c*/ 	.word	0x000034d0


	//   ....[23]....
        /*0140*/ 	.word	0x00003510


	//   ....[24]....
        /*0144*/ 	.word	0x00003580


	//----- nvinfo : EIATTR_VRC_CTA_INIT_COUNT
	.align		4
.L_39:
        /*0148*/ 	.byte	0x02, 0x4a
	.zero		1
	.zero		1


	//----- nvinfo : EIATTR_EXIT_INSTR_OFFSETS
	.align		4
        /*014c*/ 	.byte	0x04, 0x1c
        /*014e*/ 	.short	(.L_41 - .L_40)


	//   ....[0]....
.L_40:
        /*0150*/ 	.word	0x00000050


	//   ....[1]....
        /*0154*/ 	.word	0x00002010


	//   ....[2]....
        /*0158*/ 	.word	0x00002470


	//   ....[3]....
        /*015c*/ 	.word	0x00002890


	//   ....[4]....
        /*0160*/ 	.word	0x00002c00


	//   ....[5]....
        /*0164*/ 	.word	0x00002df0


	//   ....[6]....
        /*0168*/ 	.word	0x00002f60


	//   ....[7]....
        /*016c*/ 	.word	0x00003070


	//----- nvinfo : EIATTR_CRS_STACK_SIZE
	.align		4
.L_41:
        /*0170*/ 	.byte	0x04, 0x1e
        /*0172*/ 	.short	(.L_43 - .L_42)
.L_42:
        /*0174*/ 	.word	0x00000000


	//----- nvinfo : EIATTR_CBANK_PARAM_SIZE
	.align		4
.L_43:
        /*0178*/ 	.byte	0x03, 0x19
        /*017a*/ 	.short	0x0024


	//----- nvinfo : EIATTR_PARAM_CBANK
	.align		4
        /*017c*/ 	.byte	0x04, 0x0a
        /*017e*/ 	.short	(.L_45 - .L_44)
	.align		4
.L_44:
        /*0180*/ 	.word	index@(.nv.constant0._ZN6impute27select_neighbors_lls_kernelEPKfPKhPiiii)
        /*0184*/ 	.short	0x0380
        /*0186*/ 	.short	0x0024


	//----- nvinfo : EIATTR_SW_WAR
	.align		4
.L_45:
        /*0188*/ 	.byte	0x04, 0x36
        /*018a*/ 	.short	(.L_47 - .L_46)
.L_46:
        /*018c*/ 	.word	0x00000008
.L_47:


//--------------------- .nv.info._ZN6impute28select_neighbors_ills_kernelEPKfPiiii --------------------------
	.section	.nv.info._ZN6impute28select_neighbors_ills_kernelEPKfPiiii,"",@"SHT_CUDA_INFO"
	.sectionflags	@""
	.align	4


	//----- nvinfo : EIATTR_CUDA_API_VERSION
	.align		4
        /*0000*/ 	.byte	0x04, 0x37
        /*0002*/ 	.short	(.L_49 - .L_48)
.L_48:
        /*0004*/ 	.word	0x00000082


	//----- nvinfo : EIATTR_KPARAM_INFO
	.align		4
.L_49:
        /*0008*/ 	.byte	0x04, 0x17
        /*000a*/ 	.short	(.L_51 - .L_50)
.L_50:
        /*000c*/ 	.word	0x00000000
        /*0010*/ 	.short	0x0004
        /*0012*/ 	.short	0x0018
        /*0014*/ 	.byte	0x00, 0xf0, 0x11, 0x00


	//----- nvinfo : EIATTR_KPARAM_INFO
	.align		4
.L_51:
        /*0018*/ 	.byte	0x04, 0x17
        /*001a*/ 	.short	(.L_53 - .L_52)
.L_52:
        /*001c*/ 	.word	0x00000000
        /*0020*/ 	.short	0x0003
        /*0022*/ 	.short	0x0014
        /*0024*/ 	.byte	0x00, 0xf0, 0x11, 0x00


	//----- nvinfo : EIATTR_KPARAM_INFO
	.align		4
.L_53:
        /*0028*/ 	.byte	0x04, 0x17
        /*002a*/ 	.short	(.L_55 - .L_54)
.L_54:
        /*002c*/ 	.word	0x00000000
        /*0030*/ 	.short	0x0002
        /*0032*/ 	.short	0x0010
        /*0034*/ 	.byte	0x00, 0xf0, 0x11, 0x00


	//----- nvinfo : EIATTR_KPARAM_INFO
	.align		4
.L_55:
        /*0038*/ 	.byte	0x04, 0x17
        /*003a*/ 	.short	(.L_57 - .L_56)
.L_56:
        /*003c*/ 	.word	0x00000000
        /*0040*/ 	.short	0x0001
        /*0042*/ 	.short	0x0008
        /*0044*/ 	.byte	0x00, 0xf5, 0x21, 0x00


	//----- nvinfo : EIATTR_KPARAM_INFO
	.align		4
.L_57:
        /*0048*/ 	.byte	0x04, 0x17
        /*004a*/ 	.short	(.L_59 - .L_58)
.L_58:
        /*004c*/ 	.word	0x00000000
        /*0050*/ 	.short	0x0000
        /*0052*/ 	.short	0x0000
        /*0054*/ 	.byte	0x00, 0xf5, 0x21, 0x00


	//----- nvinfo : EIATTR_SPARSE_MMA_MASK
	.align		4
.L_59:
        /*0058*/ 	.byte	0x03, 0x50
        /*005a*/ 	.short	0x0000


	//----- nvinfo : EIATTR_MAXREG_COUNT
	.align		4
        /*005c*/ 	.byte	0x03, 0x1b
        /*005e*/ 	.short	0x00ff


	//----- nvinfo : EIATTR_NUM_BARRIERS
	.align		4
        /*0060*/ 	.byte	0x02, 0x4c
        /*0062*/ 	.byte	0x01
	.zero		1


	//----- nvinfo : EIATTR_MERCURY_ISA_VERSION
	.align		4
        /*0064*/ 	.byte	0x03, 0x5f
        /*0066*/ 	.short	0x0101


	//----- nvinfo : EIATTR_COOP_GROUP_MASK_REGIDS
	.align		4
        /*0068*/ 	.byte	0x04, 0x29
        /*006a*/ 	.short	(.L_61 - .L_60)


	//   ....[0]....
.L_60:
        /*006c*/ 	.word	0xffffffff


	//   ....[1]....
        /*0070*/ 	.word	0xffffffff


	//   ....[2]....
        /*0074*/ 	.word	0xffffffff


	//   ....[3]....
        /*0078*/ 	.word	0xffffffff


	//   ....[4]....
        /*007c*/ 	.word	0xffffffff


	//   ....[5]....
        /*0080*/ 	.word	0xffffffff


	//   ....[6]....
        /*0084*/ 	.word	0xffffffff


	//   ....[7]....
        /*0088*/ 	.word	0xffffffff


	//   ....[8]....
        /*008c*/ 	.word	0xffffffff


	//   ....[9]....
        /*0090*/ 	.word	0xffffffff


	//   ....[10]....
        /*0094*/ 	.word	0xffffffff


	//   ....[11]....
        /*0098*/ 	.word	0xffffffff


	//   ....[12]....
        /*009c*/ 	.word	0x0500000e


	//   ....[13]....
        /*00a0*/ 	.word	0x0500000e


	//   ....[14]....
        /*00a4*/ 	.word	0x0500000e


	//   ....[15]....
        /*00a8*/ 	.word	0x0500000e


	//   ....[16]....
        /*00ac*/ 	.word	0x0500000e


	//   ....[17]....
        /*00b0*/ 	.word	0x0500000e


	//   ....[18]....
        /*00b4*/ 	.word	0x0500000e


	//   ....[19]....
        /*00b8*/ 	.word	0x0500000e


	//   ....[20]....
        /*00bc*/ 	.word	0x0500000e


	//   ....[21]....
        /*00c0*/ 	.word	0x0500000e


	//   ....[22]....
        /*00c4*/ 	.word	0x0500000e


	//   ....[23]....
        /*00c8*/ 	.word	0x0500000e


	//----- nvinfo : EIATTR_COOP_GROUP_INSTR_OFFSETS
	.align		4
.L_61:
        /*00cc*/ 	.byte	0x04, 0x28
        /*00ce*/ 	.short	(.L_63 - .L_62)


	//   ....[0]....
.L_62:
        /*00d0*/ 	.word	0x00000d20


	//   ....[1]....
        /*00d4*/ 	.word	0x00000d40


	//   ....[2]....
        /*00d8*/ 	.word	0x00000d60


	//   ....[3]....
        /*00dc*/ 	.word	0x00000d80


	//   ....[4]....
        /*00e0*/ 	.word	0x00000da0


	//   ....[5]....
        /*00e4*/ 	.word	0x00000dc0


	//   ....[6]....
        /*00e8*/ 	.word	0x00001750


	//   ....[7]....
        /*00ec*/ 	.word	0x00001770


	//   ....[8]....
        /*00f0*/ 	.word	0x00001790


	//   ....[9]....
        /*00f4*/ 	.word	0x000017b0


	//   ....[10]....
        /*00f8*/ 	.word	0x000017d0


	//   ....[11]....
        /*00fc*/ 	.word	0x000017f0


	//   ....[12]....
        /*0100*/ 	.word	0x00003070


	//   ....[13]....
        /*0104*/ 	.word	0x00003110


	//   ....[14]....
        /*0108*/ 	.word	0x00003170


	//   ....[15]....
        /*010c*/ 	.word	0x000031f0


	//   ....[16]....
        /*0110*/ 	.word	0x00003250


	//   ....[17]....
        /*0114*/ 	.word	0x000032b0


	//   ....[18]....
        /*0118*/ 	.word	0x00003330


	//   ....[19]....
        /*011c*/ 	.word	0x000033d0


	//   ....[20]....
        /*0120*/ 	.word	0x00003430


	//   ....[21]....
        /*0124*/ 	.word	0x000034b0


	//   ....[22]....
        /*0128*/ 	.word	0x00003510


	//   ....[23]....
        /*012c*/ 	.word	0x00003570


	//----- nvinfo : EIATTR_VRC_CTA_INIT_COUNT
	.align		4
.L_63:
        /*0130*/ 	.byte	0x02, 0x4a
	.zero		1
	.zero		1


	//----- nvinfo : EIATTR_EXIT_INSTR_OFFSETS
	.align		4
        /*0134*/ 	.byte	0x04, 0x1c
        /*0136*/ 	.short	(.L_65 - .L_64)


	//   ....[0]....
.L_64:
        /*0138*/ 	.word	0x00000050


	//   ....[1]....
        /*013c*/ 	.word	0x00001fb0


	//   ....[2]....
        /*0140*/ 	.word	0x00002410


	//   ....[3]....
        /*0144*/ 	.word	0x00002830


	//   ....[4]....
        /*0148*/ 	.word	0x00002ba0


	//   ....[5]....
        /*014c*/ 	.word	0x00002d90


	//   ....[6]....
        /*0150*/ 	.word	0x00002f00


	//   ....[7]....
        /*0154*/ 	.word	0x00003010


	//----- nvinfo : EIATTR_CRS_STACK_SIZE
	.align		4
.L_65:
        /*0158*/ 	.byte	0x04, 0x1e
        /*015a*/ 	.short	(.L_67 - .L_66)
.L_66:
        /*015c*/ 	.word	0x00000000


	//----- nvinfo : EIATTR_CBANK_PARAM_SIZE
	.align		4
.L_67:
        /*0160*/ 	.byte	0x03, 0x19
        /*0162*/ 	.short	0x001c


	//----- nvinfo : EIATTR_PARAM_CBANK
	.align		4
        /*0164*/ 	.byte	0x04, 0x0a
        /*0166*/ 	.short	(.L_69 - .L_68)
	.align		4
.L_68:
        /*0168*/ 	.word	index@(.nv.constant0._ZN6impute28select_neighbors_ills_kernelEPKfPiiii)
        /*016c*/ 	.short	0x0380
        /*016e*/ 	.short	0x001c


	//----- nvinfo : EIATTR_SW_WAR
	.align		4
.L_69:
        /*0170*/ 	.byte	0x04, 0x36
        /*0172*/ 	.short	(.L_71 - .L_70)
.L_70:
        /*0174*/ 	.word	0x00000008
.L_71:


//--------------------- .nv.info._ZN6impute16mean_fill_kernelEPfPKhii --------------------------
	.section	.nv.info._ZN6impute16mean_fill_kernelEPfPKhii,"",@"SHT_CUDA_INFO"
	.sectionflags	@""
	.align	4


	//----- nvinfo : EIATTR_CUDA_API_VERSION
	.align		4
        /*0000*/ 	.byte	0x04, 0x37
        /*0002*/ 	.short	(.L_73 - .L_72)
.L_72:
        /*0004*/ 	.word	0x00000082


	//----- nvinfo : EIATTR_KPARAM_INFO
	.align		4
.L_73:
        /*0008*/ 	.byte	0x04, 0x17
        /*000a*/ 	.short	(.L_75 - .L_74)
.L_74:
        /*000c*/ 	.word	0x00000000
        /*0010*/ 	.short	0x0003
        /*0012*/ 	.short	0x0014
        /*0014*/ 	.byte	0x00, 0xf0, 0x11, 0x00


	//----- nvinfo : EIATTR_KPARAM_INFO
	.align		4
.L_75:
        /*0018*/ 	.byte	0x04, 0x17
        /*001a*/ 	.short	(.L_77 - .L_76)
.L_76:
        /*001c*/ 	.word	0x00000000
        /*0020*/ 	.short	0x0002
        /*0022*/ 	.short	0x0010
        /*0024*/ 	.byte	0x00, 0xf0, 0x11, 0x00


	//----- nvinfo : EIATTR_KPARAM_INFO
	.align		4
.L_77:
        /*0028*/ 	.byte	0x04, 0x17
        /*002a*/ 	.short	(.L_79 - .L_78)
.L_78:
        /*002c*/ 	.word	0x00000000
        /*0030*/ 	.short	0x0001
        /*0032*/ 	.short	0x0008
        /*0034*/ 	.byte	0x00, 0xf5, 0x21, 0x00


	//----- nvinfo : EIATTR_KPARAM_INFO
	.align		4
.L_79:
        /*0038*/ 	.byte	0x04, 0x17
        /*003a*/ 	.short	(.L_81 - .L_80)
.L_80:
        /*003c*/ 	.word	0x00000000
        /*0040*/ 	.short	0x0000
        /*0042*/ 	.short	0x0000
        /*0044*/ 	.byte	0x00, 0xf5, 0x21, 0x00


	//----- nvinfo : EIATTR_SPARSE_MMA_MASK
	.align		4
.L_81:
        /*0048*/ 	.byte	0x03, 0x50
        /*004a*/ 	.short	0x0000


	//----- nvinfo : EIATTR_MAXREG_COUNT
	.align		4
        /*004c*/ 	.byte	0x03, 0x1b
        /*004e*/ 	.short	0x00ff


	//----- nvinfo : EIATTR_MERCURY_ISA_VERSION
	.align		4
        /*0050*/ 	.byte	0x03, 0x5f
        /*0052*/ 	.short	0x0101


	//----- nvinfo : EIATTR_VRC_CTA_INIT_COUNT
	.align		4
        /*0054*/ 	.byte	0x02, 0x4a
	.zero		1
	.zero		1


	//----- nvinfo : EIATTR_EXIT_INSTR_OFFSETS
	.align		4
        /*0058*/ 	.byte	0x04, 0x1c
        /*005a*/ 	.short	(.L_83 - .L_82)


	//   ....[0]....
.L_82:
        /*005c*/ 	.word	0x00000090


	//   ....[1]....
        /*0060*/ 	.word	0x00001000


	//   ....[2]....
        /*0064*/ 	.word	0x00001a10


	//   ....[3]....
        /*0068*/ 	.word	0x00001eb0


	//   ....[4]....
        /*006c*/ 	.word	0x00002140


	//   ....[5]....
        /*0070*/ 	.word	0x00002250


	//----- nvinfo : EIATTR_CRS_STACK_SIZE
	.align		4
.L_83:
        /*0074*/ 	.byte	0x04, 0x1e
        /*0076*/ 	.short	(.L_85 - .L_84)
.L_84:
        /*0078*/ 	.word	0x00000000


	//----- nvinfo : EIATTR_CBANK_PARAM_SIZE
	.align		4
.L_85:
        /*007c*/ 	.byte	0x03, 0x19
        /*007e*/ 	.short	0x0018


	//----- nvinfo : EIATTR_PARAM_CBANK
	.align		4
        /*0080*/ 	.byte	0x04, 0x0a
        /*0082*/ 	.short	(.L_87 - .L_86)
	.align		4
.L_86:
        /*0084*/ 	.word	index@(.nv.constant0._ZN6impute16mean_fill_kernelEPfPKhii)
        /*0088*/ 	.short	0x0380
        /*008a*/ 	.short	0x0018


	//----- nvinfo : EIATTR_SW_WAR
	.align		4
.L_87:
        /*008c*/ 	.byte	0x04, 0x36
        /*008e*/ 	.short	(.L_89 - .L_88)
.L_88:
        /*0090*/ 	.word	0x00000008
.L_89:


//--------------------- .nv.callgraph             --------------------------
	.section	.nv.callgraph,"",@"SHT_CUDA_CALLGRAPH"
	.align	4
	.sectionentsize	8
	.align		4
        /*0000*/ 	.word	0x00000000
	.align		4
        /*0004*/ 	.word	0xffffffff
	.align		4
        /*0008*/ 	.word	0x00000000
	.align		4
        /*000c*/ 	.word	0xfffffffe
	.align		4
        /*0010*/ 	.word	0x00000000
	.align		4
        /*0014*/ 	.word	0xfffffffd
	.align		4
        /*0018*/ 	.word	0x00000000
	.align		4
        /*001c*/ 	.word	0xfffffffc


//--------------------- .text._ZN6impute27select_neighbors_lls_kernelEPKfPKhPiiii --------------------------
	.section	.text._ZN6impute27select_neighbors_lls_kernelEPKfPKhPiiii,"ax",@progbits
	.align	128
        .global         _ZN6impute27select_neighbors_lls_kernelEPKfPKhPiiii
        .type           _ZN6impute27select_neighbors_lls_kernelEPKfPKhPiiii,@function
        .size           _ZN6impute27select_neighbors_lls_kernelEPKfPKhPiiii,(.L_x_184 - _ZN6impute27select_neighbors_lls_kernelEPKfPKhPiiii)
        .other          _ZN6impute27select_neighbors_lls_kernelEPKfPKhPiiii,@"STO_CUDA_ENTRY STV_DEFAULT"
_ZN6impute27select_neighbors_lls_kernelEPKfPKhPiiii:
.text._ZN6impute27select_neighbors_lls_kernelEPKfPKhPiiii:
[----:B------:R-:W0:Y:S08]  /*0000*/  LDC R1, c[0x0][0x37c] ;  /* 0x0000df00ff017b82 */ /* 0x000e300000000800 */
[----:B------:R-:W1:Y:S01]  /*0010*/  S2UR UR12, SR_CTAID.X ;  /* 0x00000000000c79c3 */ /* 0x000e620000002500 */
[----:B0-----:R-:W-:-:S07]  /*0020*/  VIADD R1, R1, 0xfffff800 ;  /* 0xfffff80001017836 */ /* 0x001fce0000000000 */
[----:B------:R-:W1:Y:S02]  /*0030*/  LDC R5, c[0x0][0x398] ;  /* 0x0000e600ff057b82 */ /* 0x000e640000000800 */
[----:B-1----:R-:W-:-:S13]  /*0040*/  ISETP.LE.AND P0, PT, R5, UR12, PT ;  /* 0x0000000c05007c0c */ /* 0x002fda000bf03270 */
[----:B------:R-:W-:Y:S05]  /*0050*/  @P0 EXIT ;  /* 0x000000000000094d */ /* 0x000fea0003800000 */
[----:B------:R-:W0:Y:S01]  /*0060*/  LDC R12, c[0x0][0x3a0] ;  /* 0x0000e800ff0c7b82 */ /* 0x000e220000000800 */
[----:B------:R-:W1:Y:S01]  /*0070*/  S2R R20, SR_TID.X ;  /* 0x0000000000147919 */ /* 0x000e620000002100 */
[----:B------:R-:W2:Y:S01]  /*0080*/  LDCU.64 UR10, c[0x0][0x358] ;  /* 0x00006b00ff0a77ac */ /* 0x000ea20008000a00 */
[----:B0-----:R-:W-:Y:S02]  /*0090*/  ISETP.GE.AND P0, PT, R12, 0x1, PT ;  /* 0x000000010c00780c */ /* 0x001fe40003f06270 */
[----:B-1----:R-:W-:Y:S02]  /*00a0*/  LOP3.LUT R0, R20, 0x1f, RZ, 0xc0, !PT ;  /* 0x0000001f14007812 */ /* 0x002fe400078ec0ff */
[----:B------:R-:W-:-:S09]  /*00b0*/  SHF.R.U32.HI R6, RZ, 0x5, R20 ;  /* 0x00000005ff067819 */ /* 0x000fd20000011614 */
[----:B--2---:R-:W-:Y:S05]  /*00c0*/  @!P0 BRA `(.L_x_0) ;  /* 0x0000000400008947 */ /* 0x004fea0003800000 */
[C---:B------:R-:W-:Y:S01]  /*00d0*/  VIADD R2, R12.reuse, 0xffffffff ;  /* 0xffffffff0c027836 */ /* 0x040fe20000000000 */
[----:B------:R-:W-:-:S04]  /*00e0*/  LOP3.LUT R7, R12, 0xf, RZ, 0xc0, !PT ;  /* 0x0000000f0c077812 */ /* 0x000fc800078ec0ff */
[----:B------:R-:W-:Y:S01]  /*00f0*/  ISETP.GE.U32.AND P0, PT, R2, 0xf, PT ;  /* 0x0000000f0200780c */ /* 0x000fe20003f06070 */
[----:B------:R-:W-:Y:S01]  /*0100*/  IMAD.MOV.U32 R2, RZ, RZ, RZ ;  /* 0x000000ffff027224 */ /* 0x000fe200078e00ff */
[----:B------:R-:W-:-:S11]  /*0110*/  ISETP.NE.AND P1, PT, R7, RZ, PT ;  /* 0x000000ff0700720c */ /* 0x000fd60003f25270 */
[----:B------:R-:W-:Y:S05]  /*0120*/  @!P0 BRA `(.L_x_1) ;  /* 0x0000000000488947 */ /* 0x000fea0003800000 */
[----:B------:R-:W-:Y:S01]  /*0130*/  LOP3.LUT R2, R12, 0x7ffffff0, RZ, 0xc0, !PT ;  /* 0x7ffffff00c027812 */ /* 0x000fe200078ec0ff */
[----:B------:R-:W-:Y:S01]  /*0140*/  IMAD.MOV.U32 R3, RZ, RZ, RZ ;  /* 0x000000ffff037224 */ /* 0x000fe200078e00ff */
[----:B------:R-:W-:Y:S01]  /*0150*/  MOV R9, 0x7f7fffff ;  /* 0x7f7fffff00097802 */ /* 0x000fe20000000f00 */
[----:B------:R-:W-:Y:S02]  /*0160*/  IMAD.MOV.U32 R8, RZ, RZ, -0x1 ;  /* 0xffffffffff087424 */ /* 0x000fe400078e00ff */
[----:B------:R-:W-:Y:S02]  /*0170*/  IMAD.MOV.U32 R10, RZ, RZ, -0x1 ;  /* 0xffffffffff0a7424 */ /* 0x000fe400078e00ff */
[----:B------:R-:W-:-:S07]  /*0180*/  IMAD.MOV.U32 R11, RZ, RZ, 0x7f7fffff ;  /* 0x7f7fffffff0b7424 */ /* 0x000fce00078e00ff */
.L_x_2:
[C---:B0-----:R-:W-:Y:S02]  /*0190*/  IMAD R4, R3.reuse, 0x8, R1 ;  /* 0x0000000803047824 */ /* 0x041fe400078e0201 */
[----:B------:R-:W-:-:S03]  /*01a0*/  VIADD R3, R3, 0x10 ;  /* 0x0000001003037836 */ /* 0x000fc60000000000 */
[----:B------:R0:W-:Y:S02]  /*01b0*/  STL.128 [R4], R8 ;  /* 0x0000000804007387 */ /* 0x0001e40000100c00 */
[----:B------:R-:W-:Y:S02]  /*01c0*/  ISETP.NE.AND P0, PT, R3, R2, PT ;  /* 0x000000020300720c */ /* 0x000fe40003f05270 */
[----:B------:R0:W-:Y:S04]  /*01d0*/  STL.128 [R4+0x10], R8 ;  /* 0x0000100804007387 */ /* 0x0001e80000100c00 */
[----:B------:R0:W-:Y:S04]  /*01e0*/  STL.128 [R4+0x20], R8 ;  /* 0x0000200804007387 */ /* 0x0001e80000100c00 */
[----:B------:R0:W-:Y:S04]  /*01f0*/  STL.128 [R4+0x30], R8 ;  /* 0x0000300804007387 */ /* 0x0001e80000100c00 */
[----:B------:R0:W-:Y:S04]  /*0200*/  STL.128 [R4+0x40], R8 ;  /* 0x0000400804007387 */ /* 0x0001e80000100c00 */
[----:B------:R0:W-:Y:S04]  /*0210*/  STL.128 [R4+0x50], R8 ;  /* 0x0000500804007387 */ /* 0x0001e80000100c00 */
[----:B------:R0:W-:Y:S04]  /*0220*/  STL.128 [R4+0x60], R8 ;  /* 0x0000600804007387 */ /* 0x0001e80000100c00 */
[----:B------:R0:W-:Y:S01]  /*0230*/  STL.128 [R4+0x70], R8 ;  /* 0x0000700804007387 */ /* 0x0001e20000100c00 */
[----:B------:R-:W-:Y:S05]  /*0240*/  @P0 BRA `(.L_x_2) ;  /* 0xfffffffc00d00947 */ /* 0x000fea000383ffff */
.L_x_1:
[----:B------:R-:W-:Y:S05]  /*0250*/  @!P1 BRA `(.L_x_0) ;  /* 0x00000000009c9947 */ /* 0x000fea0003800000 */
[----:B------:R-:W-:Y:S02]  /*0260*/  ISETP.GE.U32.AND P0, PT, R7, 0x8, PT ;  /* 0x000000080700780c */ /* 0x000fe40003f06070 */
[----:B0-----:R-:W-:-:S04]  /*0270*/  LOP3.LUT R4, R12, 0x7, RZ, 0xc0, !PT ;  /* 0x000000070c047812 */ /* 0x001fc800078ec0ff */
[----:B------:R-:W-:-:S07]  /*0280*/  ISETP.NE.AND P1, PT, R4, RZ, PT ;  /* 0x000000ff0400720c */ /* 0x000fce0003f25270 */
[----:B------:R-:W-:Y:S06]  /*0290*/  @!P0 BRA `(.L_x_3) ;  /* 0x0000000000308947 */ /* 0x000fec0003800000 */
[C---:B------:R-:W-:Y:S01]  /*02a0*/  IMAD R3, R2.reuse, 0x8, R1 ;  /* 0x0000000802037824 */ /* 0x040fe200078e0201 */
[----:B------:R-:W-:Y:S01]  /*02b0*/  MOV R8, 0xffffffff ;  /* 0xffffffff00087802 */ /* 0x000fe20000000f00 */
[----:B------:R-:W-:Y:S02]  /*02c0*/  IMAD.MOV.U32 R9, RZ, RZ, 0x7f7fffff ;  /* 0x7f7fffffff097424 */ /* 0x000fe400078e00ff */
[----:B------:R-:W-:-:S03]  /*02d0*/  VIADD R2, R2, 0x8 ;  /* 0x0000000802027836 */ /* 0x000fc60000000000 */
[----:B------:R0:W-:Y:S04]  /*02e0*/  STL.64 [R3], R8 ;  /* 0x0000000803007387 */ /* 0x0001e80000100a00 */
[----:B------:R0:W-:Y:S04]  /*02f0*/  STL.64 [R3+0x8], R8 ;  /* 0x0000080803007387 */ /* 0x0001e80000100a00 */
[----:B------:R0:W-:Y:S04]  /*0300*/  STL.64 [R3+0x10], R8 ;  /* 0x0000100803007387 */ /* 0x0001e80000100a00 */
[----:B------:R0:W-:Y:S04]  /*0310*/  STL.64 [R3+0x18], R8 ;  /* 0x0000180803007387 */ /* 0x0001e80000100a00 */
[----:B------:R0:W-:Y:S04]  /*0320*/  STL.64 [R3+0x20], R8 ;  /* 0x0000200803007387 */ /* 0x0001e80000100a00 */
[----:B------:R0:W-:Y:S04]  /*0330*/  STL.64 [R3+0x28], R8 ;  /* 0x0000280803007387 */ /* 0x0001e80000100a00 */
[----:B------:R0:W-:Y:S04]  /*0340*/  STL.64 [R3+0x30], R8 ;  /* 0x0000300803007387 */ /* 0x0001e80000100a00 */
[----:B------:R0:W-:Y:S02]  /*0350*/  STL.64 [R3+0x38], R8 ;  /* 0x0000380803007387 */ /* 0x0001e40000100a00 */
.L_x_3:
[----:B------:R-:W-:Y:S05]  /*0360*/  @!P1 BRA `(.L_x_0) ;  /* 0x0000000000589947 */ /* 0x000fea0003800000 */
[----:B------:R-:W-:Y:S02]  /*0370*/  ISETP.GE.U32.AND P0, PT, R4, 0x4, PT ;  /* 0x000000040400780c */ /* 0x000fe40003f06070 */
[----:B------:R-:W-:-:S04]  /*0380*/  LOP3.LUT R7, R12, 0x3, RZ, 0xc0, !PT ;  /* 0x000000030c077812 */ /* 0x000fc800078ec0ff */
[----:B------:R-:W-:-:S07]  /*0390*/  ISETP.NE.AND P1, PT, R7, RZ, PT ;  /* 0x000000ff0700720c */ /* 0x000fce0003f25270 */
[----:B------:R-:W-:Y:S06]  /*03a0*/  @!P0 BRA `(.L_x_4) ;  /* 0x0000000000208947 */ /* 0x000fec0003800000 */
[C---:B0-----:R-:W-:Y:S01]  /*03b0*/  IMAD R3, R2.reuse, 0x8, R1 ;  /* 0x0000000802037824 */ /* 0x041fe200078e0201 */
[----:B------:R-:W-:Y:S01]  /*03c0*/  IADD3 R2, PT, PT, R2, 0x4, RZ ;  /* 0x0000000402027810 */ /* 0x000fe20007ffe0ff */
[----:B------:R-:W-:Y:S02]  /*03d0*/  IMAD.MOV.U32 R8, RZ, RZ, -0x1 ;  /* 0xffffffffff087424 */ /* 0x000fe400078e00ff */
[----:B------:R-:W-:-:S05]  /*03e0*/  IMAD.MOV.U32 R9, RZ, RZ, 0x7f7fffff ;  /* 0x7f7fffffff097424 */ /* 0x000fca00078e00ff */
[----:B------:R1:W-:Y:S04]  /*03f0*/  STL.64 [R3], R8 ;  /* 0x0000000803007387 */ /* 0x0003e80000100a00 */
[----:B------:R1:W-:Y:S04]  /*0400*/  STL.64 [R3+0x8], R8 ;  /* 0x0000080803007387 */ /* 0x0003e80000100a00 */
[----:B------:R1:W-:Y:S04]  /*0410*/  STL.64 [R3+0x10], R8 ;  /* 0x0000100803007387 */ /* 0x0003e80000100a00 */
[----:B------:R1:W-:Y:S02]  /*0420*/  STL.64 [R3+0x18], R8 ;  /* 0x0000180803007387 */ /* 0x0003e40000100a00 */
.L_x_4:
[----:B------:R-:W-:Y:S05]  /*0430*/  @!P1 BRA `(.L_x_0) ;  /* 0x0000000000249947 */ /* 0x000fea0003800000 */
[----:B01----:R-:W-:Y:S01]  /*0440*/  IMAD.MOV.U32 R8, RZ, RZ, -0x1 ;  /* 0xffffffffff087424 */ /* 0x003fe200078e00ff */
[----:B------:R-:W-:Y:S01]  /*0450*/  UMOV UR4, URZ ;  /* 0x000000ff00047c82 */ /* 0x000fe20008000000 */
[----:B------:R-:W-:-:S07]  /*0460*/  IMAD.MOV.U32 R9, RZ, RZ, 0x7f7fffff ;  /* 0x7f7fffffff097424 */ /* 0x000fce00078e00ff */
.L_x_5:
[C---:B------:R-:W-:Y:S01]  /*0470*/  IMAD R3, R2.reuse, 0x8, R1 ;  /* 0x0000000802037824 */ /* 0x040fe200078e0201 */
[----:B------:R-:W-:Y:S01]  /*0480*/  UIADD3 UR4, UPT, UPT, UR4, 0x1, URZ ;  /* 0x0000000104047890 */ /* 0x000fe2000fffe0ff */
[----:B------:R-:W-:-:S03]  /*0490*/  VIADD R2, R2, 0x1 ;  /* 0x0000000102027836 */ /* 0x000fc60000000000 */
[----:B------:R2:W-:Y:S02]  /*04a0*/  STL.64 [R3], R8 ;  /* 0x0000000803007387 */ /* 0x0005e40000100a00 */
[----:B------:R-:W-:-:S13]  /*04b0*/  ISETP.NE.AND P0, PT, R7, UR4, PT ;  /* 0x0000000407007c0c */ /* 0x000fda000bf05270 */
[----:B--2---:R-:W-:Y:S05]  /*04c0*/  @P0 BRA `(.L_x_5) ;  /* 0xfffffffc00e80947 */ /* 0x004fea000383ffff */
.L_x_0:
[----:B------:R-:W-:Y:S01]  /*04d0*/  ISETP.GE.U32.AND P0, PT, R6, R5, PT ;  /* 0x000000050600720c */ /* 0x000fe20003f06070 */
[----:B------:R-:W-:-:S12]  /*04e0*/  BSSY B1, `(.L_x_6) ;  /* 0x0000141000017945 */ /* 0x000fd80003800000 */
[----:B------:R-:W-:Y:S05]  /*04f0*/  @P0 BRA `(.L_x_7) ;  /* 0x0000001000fc0947 */ /* 0x000fea0003800000 */
[----:B------:R-:W2:Y:S01]  /*0500*/  LDCU UR4, c[0x0][0x39c] ;  /* 0x00007380ff0477ac */ /* 0x000ea20008000800 */
[----:B------:R-:W-:Y:S02]  /*0510*/  LOP3.LUT R2, RZ, R0, RZ, 0x33, !PT ;  /* 0x00000000ff027212 */ /* 0x000fe400078e33ff */
[----:B01----:R-:W-:-:S03]  /*0520*/  LEA R3, R12, R1, 0x3 ;  /* 0x000000010c037211 */ /* 0x003fc600078e18ff */
[----:B--2---:R-:W-:-:S05]  /*0530*/  VIADD R2, R2, UR4 ;  /* 0x0000000402027c36 */ /* 0x004fca0008000000 */
[----:B------:R-:W-:-:S04]  /*0540*/  LEA.HI R4, R2, 0x1, RZ, 0x1b ;  /* 0x0000000102047811 */ /* 0x000fc800078fd8ff */
[----:B------:R-:W-:-:S07]  /*0550*/  LOP3.LUT R4, R4, 0x3, RZ, 0xc0, !PT ;  /* 0x0000000304047812 */ /* 0x000fce00078ec0ff */
.L_x_40:
[----:B------:R-:W-:Y:S01]  /*0560*/  ISETP.NE.AND P0, PT, R6, UR12, PT ;  /* 0x0000000c06007c0c */ /* 0x000fe2000bf05270 */
[----:B------:R-:W-:-:S12]  /*0570*/  BSSY B0, `(.L_x_8) ;  /* 0x0000132000007945 */ /* 0x000fd80003800000 */
[----:B-1----:R-:W-:Y:S05]  /*0580*/  @!P0 BRA `(.L_x_9) ;  /* 0x0000001000c08947 */ /* 0x002fea0003800000 */
[----:B------:R-:W0:Y:S01]  /*0590*/  LDC R9, c[0x0][0x39c] ;  /* 0x0000e700ff097b82 */ /* 0x000e220000000800 */
[----:B------:R-:W-:Y:S02]  /*05a0*/  IMAD.MOV.U32 R5, RZ, RZ, RZ ;  /* 0x000000ffff057224 */ /* 0x000fe400078e00ff */
[----:B------:R-:W-:Y:S01]  /*05b0*/  IMAD.MOV.U32 R7, RZ, RZ, RZ ;  /* 0x000000ffff077224 */ /* 0x000fe200078e00ff */
[----:B0-----:R-:W-:-:S13]  /*05c0*/  ISETP.GE.AND P0, PT, R0, R9, PT ;  /* 0x000000090000720c */ /* 0x001fda0003f06270 */
[----:B------:R-:W-:Y:S05]  /*05d0*/  @P0 BRA `(.L_x_10) ;  /* 0x0000000c00bc0947 */ /* 0x000fea0003800000 */
[----:B------:R-:W0:Y:S01]  /*05e0*/  LDC R7, c[0x0][0x39c] ;  /* 0x0000e700ff077b82 */ /* 0x000e220000000800 */
[----:B------:R-:W-:Y:S02]  /*05f0*/  IMAD R8, R6, R9, RZ ;  /* 0x0000000906087224 */ /* 0x000fe400078e02ff */
[----:B------:R-:W-:-:S05]  /*0600*/  IMAD.MOV.U32 R12, RZ, RZ, R0 ;  /* 0x000000ffff0c7224 */ /* 0x000fca00078e0000 */
[----:B------:R-:W1:Y:S02]  /*0610*/  LDC.64 R18, c[0x0][0x388] ;  /* 0x0000e200ff127b82 */ /* 0x000e640000000a00 */
.L_x_12:
[----:B0-----:R-:W-:-:S04]  /*0620*/  IMAD.MOV.U32 R9, RZ, RZ, R7 ;  /* 0x000000ffff097224 */ /* 0x001fc800078e0007 */
[----:B------:R-:W-:-:S05]  /*0630*/  IMAD R5, R9, UR12, R12 ;  /* 0x0000000c09057c24 */ /* 0x000fca000f8e020c */
[----:B-1----:R-:W-:-:S04]  /*0640*/  IADD3 R10, P0, PT, R5, R18, RZ ;  /* 0x00000012050a7210 */ /* 0x002fc80007f1e0ff */
[----:B------:R-:W-:-:S05]  /*0650*/  LEA.HI.X.SX32 R11, R5, R19, 0x1, P0 ;  /* 0x00000013050b7211 */ /* 0x000fca00000f0eff */
[----:B------:R-:W2:Y:S01]  /*0660*/  LDG.E.U8 R10, desc[UR10][R10.64] ;  /* 0x0000000a0a0a7981 */ /* 0x000ea2000c1e1100 */
[----:B------:R-:W-:Y:S02]  /*0670*/  PLOP3.LUT P0, PT, PT, PT, PT, 0x8, 0x80 ;  /* 0x000000000080781c */ /* 0x000fe40003f0e170 */
[----:B--2---:R-:W-:-:S13]  /*0680*/  ISETP.NE.AND P1, PT, R10, RZ, PT ;  /* 0x000000ff0a00720c */ /* 0x004fda0003f25270 */
[----:B------:R-:W-:Y:S05]  /*0690*/  @P1 BRA `(.L_x_11) ;  /* 0x0000000000141947 */ /* 0x000fea0003800000 */
[----:B------:R-:W-:-:S05]  /*06a0*/  IMAD.IADD R5, R8, 0x1, R12 ;  /* 0x0000000108057824 */ /* 0x000fca00078e020c */
[----:B------:R-:W-:-:S04]  /*06b0*/  IADD3 R10, P0, PT, R5, R18, RZ ;  /* 0x00000012050a7210 */ /* 0x000fc80007f1e0ff */
[----:B------:R-:W-:-:S05]  /*06c0*/  LEA.HI.X.SX32 R11, R5, R19, 0x1, P0 ;  /* 0x00000013050b7211 */ /* 0x000fca00000f0eff */
[----:B------:R-:W2:Y:S02]  /*06d0*/  LDG.E.U8 R10, desc[UR10][R10.64] ;  /* 0x0000000a0a0a7981 */ /* 0x000ea4000c1e1100 */
[----:B--2---:R-:W-:-:S13]  /*06e0*/  ISETP.EQ.AND P0, PT, R10, RZ, PT ;  /* 0x000000ff0a00720c */ /* 0x004fda0003f02270 */
.L_x_11:
[----:B------:R-:W-:Y:S05]  /*06f0*/  WARPSYNC.ALL ;  /* 0x0000000000007948 */ /* 0x000fea0003800000 */
[----:B------:R-:W-:-:S13]  /*0700*/  VOTE.ANY P0, P0 ;  /* 0x0000000000ff7806 */ /* 0x000fda0000000100 */
[----:B------:R-:W-:Y:S05]  /*0710*/  @P0 BRA `(.L_x_9) ;  /* 0x00000010005c0947 */ /* 0x000fea0003800000 */
[----:B------:R-:W-:-:S04]  /*0720*/  IADD3 R12, PT, PT, R12, 0x20, RZ ;  /* 0x000000200c0c7810 */ /* 0x000fc80007ffe0ff */
[----:B------:R-:W-:-:S13]  /*0730*/  ISETP.GE.AND P0, PT, R12, R9, PT ;  /* 0x000000090c00720c */ /* 0x000fda0003f06270 */
[----:B------:R-:W-:Y:S05]  /*0740*/  @!P0 BRA `(.L_x_12) ;  /* 0xfffffffc00b48947 */ /* 0x000fea000383ffff */
[----:B------:R-:W-:Y:S01]  /*0750*/  ISETP.GE.U32.AND P0, PT, R2, 0x60, PT ;  /* 0x000000600200780c */ /* 0x000fe20003f06070 */
[----:B------:R-:W-:Y:S01]  /*0760*/  BSSY.RECONVERGENT B2, `(.L_x_13) ;  /* 0x0000098000027945 */ /* 0x000fe20003800200 */
[----:B------:R-:W-:Y:S02]  /*0770*/  IMAD.MOV.U32 R7, RZ, RZ, RZ ;  /* 0x000000ffff077224 */ /* 0x000fe400078e00ff */
[----:B------:R-:W-:Y:S02]  /*0780*/  IMAD.MOV.U32 R5, RZ, RZ, RZ ;  /* 0x000000ffff057224 */ /* 0x000fe400078e00ff */
[----:B------:R-:W-:-:S07]  /*0790*/  IMAD.MOV.U32 R21, RZ, RZ, R0 ;  /* 0x000000ffff157224 */ /* 0x000fce00078e0000 */
[----:B------:R-:W-:Y:S05]  /*07a0*/  @!P0 BRA `(.L_x_14) ;  /* 0x00000008004c8947 */ /* 0x000fea0003800000 */
[----:B------:R-:W-:Y:S01]  /*07b0*/  IMAD R15, R9, UR12, R0 ;  /* 0x0000000c090f7c24 */ /* 0x000fe2000f8e0200 */
[----:B------:R-:W0:Y:S04]  /*07c0*/  LDC.64 R10, c[0x0][0x380] ;  /* 0x0000e000ff0a7b82 */ /* 0x000e280000000a00 */
[----:B------:R-:W-:-:S04]  /*07d0*/  IADD3 R16, P0, PT, R15, R18, RZ ;  /* 0x000000120f107210 */ /* 0x000fc80007f1e0ff */
[----:B------:R-:W-:-:S05]  /*07e0*/  LEA.HI.X.SX32 R17, R15, R19, 0x1, P0 ;  /* 0x000000130f117211 */ /* 0x000fca00000f0eff */
[----:B------:R-:W2:Y:S01]  /*07f0*/  LDG.E.U8 R5, desc[UR10][R16.64] ;  /* 0x0000000a10057981 */ /* 0x000ea2000c1e1100 */
[----:B------:R-:W-:Y:S01]  /*0800*/  BSSY.RECONVERGENT B3, `(.L_x_15) ;  /* 0x0000011000037945 */ /* 0x000fe20003800200 */
[----:B------:R-:W-:Y:S02]  /*0810*/  IMAD.MOV.U32 R7, RZ, RZ, RZ ;  /* 0x000000ffff077224 */ /* 0x000fe400078e00ff */
[----:B0-----:R-:W-:Y:S01]  /*0820*/  IMAD.WIDE R14, R15, 0x4, R10 ;  /* 0x000000040f0e7825 */ /* 0x001fe200078e020a */
[----:B--2---:R-:W-:-:S03]  /*0830*/  ISETP.NE.AND P0, PT, R5, 0x1, PT ;  /* 0x000000010500780c */ /* 0x004fc60003f05270 */
[----:B------:R-:W-:-:S10]  /*0840*/  IMAD.MOV.U32 R5, RZ, RZ, RZ ;  /* 0x000000ffff057224 */ /* 0x000fd400078e00ff */
[----:B------:R-:W-:Y:S05]  /*0850*/  @P0 BRA `(.L_x_16) ;  /* 0x00000000002c0947 */ /* 0x000fea0003800000 */
[----:B------:R-:W-:-:S04]  /*0860*/  IADD3 R21, PT, PT, R0, R8, RZ ;  /* 0x0000000800157210 */ /* 0x000fc80007ffe0ff */
[----:B------:R-:W-:-:S04]  /*0870*/  IADD3 R12, P0, PT, R21, R18, RZ ;  /* 0x00000012150c7210 */ /* 0x000fc80007f1e0ff */
[----:B------:R-:W-:-:S05]  /*0880*/  LEA.HI.X.SX32 R13, R21, R19, 0x1, P0 ;  /* 0x00000013150d7211 */ /* 0x000fca00000f0eff */
[----:B------:R-:W2:Y:S02]  /*0890*/  LDG.E.U8 R12, desc[UR10][R12.64] ;  /* 0x0000000a0c0c7981 */ /* 0x000ea4000c1e1100 */
[----:B--2---:R-:W-:-:S13]  /*08a0*/  ISETP.NE.AND P0, PT, R12, 0x1, PT ;  /* 0x000000010c00780c */ /* 0x004fda0003f05270 */
[----:B------:R-:W-:Y:S02]  /*08b0*/  @!P0 IMAD.WIDE R10, R21, 0x4, R10 ;  /* 0x00000004150a8825 */ /* 0x000fe400078e020a */
[----:B------:R-:W2:Y:S04]  /*08c0*/  @!P0 LDG.E R21, desc[UR10][R14.64] ;  /* 0x0000000a0e158981 */ /* 0x000ea8000c1e1900 */
[----:B------:R-:W2:Y:S01]  /*08d0*/  @!P0 LDG.E R10, desc[UR10][R10.64] ;  /* 0x0000000a0a0a8981 */ /* 0x000ea2000c1e1900 */
[----:B------:R-:W-:Y:S02]  /*08e0*/  @!P0 IMAD.MOV.U32 R5, RZ, RZ, 0x1 ;  /* 0x00000001ff058424 */ /* 0x000fe400078e00ff */
[----:B--2---:R-:W-:-:S04]  /*08f0*/  @!P0 FADD R21, R21, -R10 ;  /* 0x8000000a15158221 */ /* 0x004fc80000000000 */
[----:B------:R-:W-:-:S07]  /*0900*/  @!P0 FFMA R7, R21, R21, RZ ;  /* 0x0000001515078223 */ /* 0x000fce00000000ff */
.L_x_16:
[----:B------:R-:W-:Y:S05]  /*0910*/  BSYNC.RECONVERGENT B3 ;  /* 0x0000000000037941 */ /* 0x000fea0003800200 */
.L_x_15:
[----:B------:R-:W2:Y:S01]  /*0920*/  LDG.E.U8 R12, desc[UR10][R16.64+0x20] ;  /* 0x0000200a100c7981 */ /* 0x000ea2000c1e1100 */
[----:B------:R-:W0:Y:S03]  /*0930*/  LDCU.64 UR4, c[0x0][0x380] ;  /* 0x00007000ff0477ac */ /* 0x000e260008000a00 */
[----:B------:R-:W3:Y:S04]  /*0940*/  LDG.E.U8 R10, desc[UR10][R16.64+0x40] ;  /* 0x0000400a100a7981 */ /* 0x000ee8000c1e1100 */
[----:B------:R-:W4:Y:S01]  /*0950*/  LDG.E.U8 R11, desc[UR10][R16.64+0x60] ;  /* 0x0000600a100b7981 */ /* 0x000f22000c1e1100 */
[----:B------:R-:W-:Y:S01]  /*0960*/  IADD3 R13, P0, PT, R0, R8, RZ ;  /* 0x00000008000d7210 */ /* 0x000fe20007f1e0ff */
[----:B------:R-:W-:Y:S01]  /*0970*/  BSSY.RECONVERGENT B3, `(.L_x_17) ;  /* 0x0000014000037945 */ /* 0x000fe20003800200 */
[----:B------:R-:W-:-:S02]  /*0980*/  LEA.HI R22, R2, 0x1, RZ, 0x1b ;  /* 0x0000000102167811 */ /* 0x000fc400078fd8ff */
[----:B------:R-:W-:Y:S02]  /*0990*/  LEA.HI.X.SX32 R24, R8, RZ, 0x1, P0 ;  /* 0x000000ff08187211 */ /* 0x000fe400000f0eff */
[----:B------:R-:W-:-:S04]  /*09a0*/  LOP3.LUT R22, R22, 0xffffffc, RZ, 0xc0, !PT ;  /* 0x0ffffffc16167812 */ /* 0x000fc800078ec0ff */
[----:B------:R-:W-:Y:S02]  /*09b0*/  ISETP.NE.AND P0, PT, R22, 0x4, PT ;  /* 0x000000041600780c */ /* 0x000fe40003f05270 */
[----:B--2---:R-:W-:Y:S02]  /*09c0*/  ISETP.NE.AND P3, PT, R12, 0x1, PT ;  /* 0x000000010c00780c */ /* 0x004fe40003f65270 */
[C---:B0-----:R-:W-:Y:S02]  /*09d0*/  LEA R12, P4, R13.reuse, UR4, 0x2 ;  /* 0x000000040d0c7c11 */ /* 0x041fe4000f8810ff */
[----:B---3--:R-:W-:Y:S02]  /*09e0*/  ISETP.NE.AND P2, PT, R10, 0x1, PT ;  /* 0x000000010a00780c */ /* 0x008fe40003f45270 */
[C---:B------:R-:W-:Y:S02]  /*09f0*/  IADD3 R10, P5, PT, R13.reuse, R18, RZ ;  /* 0x000000120d0a7210 */ /* 0x040fe40007fbe0ff */
[----:B------:R-:W-:-:S02]  /*0a00*/  LEA.HI.X R13, R13, UR5, R24, 0x2, P4 ;  /* 0x000000050d0d7c11 */ /* 0x000fc4000a0f1418 */
[----:B----4-:R-:W-:Y:S01]  /*0a10*/  ISETP.NE.AND P1, PT, R11, 0x1, PT ;  /* 0x000000010b00780c */ /* 0x010fe20003f25270 */
[----:B------:R-:W-:Y:S02]  /*0a20*/  IMAD.X R11, R24, 0x1, R19, P5 ;  /* 0x00000001180b7824 */ /* 0x000fe400028e0613 */
[----:B------:R-:W-:Y:S10]  /*0a30*/  @P3 BRA `(.L_x_18) ;  /* 0x00000000001c3947 */ /* 0x000ff40003800000 */
[----:B------:R-:W2:Y:S02]  /*0a40*/  LDG.E.U8 R16, desc[UR10][R10.64+0x20] ;  /* 0x0000200a0a107981 */ /* 0x000ea4000c1e1100 */
[----:B--2---:R-:W-:-:S13]  /*0a50*/  ISETP.NE.AND P3, PT, R16, 0x1, PT ;  /* 0x000000011000780c */ /* 0x004fda0003f65270 */
[----:B------:R-:W2:Y:S04]  /*0a60*/  @!P3 LDG.E R16, desc[UR10][R14.64+0x80] ;  /* 0x0000800a0e10b981 */ /* 0x000ea8000c1e1900 */
[----:B------:R-:W2:Y:S01]  /*0a70*/  @!P3 LDG.E R17, desc[UR10][R12.64+0x80] ;  /* 0x0000800a0c11b981 */ /* 0x000ea2000c1e1900 */
[----:B------:R-:W-:Y:S02]  /*0a80*/  @!P3 VIADD R5, R5, 0x1 ;  /* 0x000000010505b836 */ /* 0x000fe40000000000 */
[----:B--2---:R-:W-:-:S04]  /*0a90*/  @!P3 FADD R16, R16, -R17 ;  /* 0x800000111010b221 */ /* 0x004fc80000000000 */
[----:B------:R-:W-:-:S07]  /*0aa0*/  @!P3 FFMA R7, R16, R16, R7 ;  /* 0x000000101007b223 */ /* 0x000fce0000000007 */
.L_x_18:
[----:B------:R-:W-:Y:S05]  /*0ab0*/  BSYNC.RECONVERGENT B3 ;  /* 0x0000000000037941 */ /* 0x000fea0003800200 */
.L_x_17:
[----:B------:R-:W-:Y:S04]  /*0ac0*/  BSSY.RECONVERGENT B3, `(.L_x_19) ;  /* 0x0000009000037945 */ /* 0x000fe80003800200 */
[----:B------:R-:W-:Y:S05]  /*0ad0*/  @P2 BRA `(.L_x_20) ;  /* 0x00000000001c2947 */ /* 0x000fea0003800000 */
[----:B------:R-:W2:Y:S02]  /*0ae0*/  LDG.E.U8 R16, desc[UR10][R10.64+0x40] ;  /* 0x0000400a0a107981 */ /* 0x000ea4000c1e1100 */
[----:B--2---:R-:W-:-:S13]  /*0af0*/  ISETP.NE.AND P2, PT, R16, 0x1, PT ;  /* 0x000000011000780c */ /* 0x004fda0003f45270 */
[----:B------:R-:W2:Y:S04]  /*0b00*/  @!P2 LDG.E R16, desc[UR10][R14.64+0x100] ;  /* 0x0001000a0e10a981 */ /* 0x000ea8000c1e1900 */
[----:B------:R-:W2:Y:S01]  /*0b10*/  @!P2 LDG.E R17, desc[UR10][R12.64+0x100] ;  /* 0x0001000a0c11a981 */ /* 0x000ea2000c1e1900 */
[----:B------:R-:W-:Y:S02]  /*0b20*/  @!P2 VIADD R5, R5, 0x1 ;  /* 0x000000010505a836 */ /* 0x000fe40000000000 */
[----:B--2---:R-:W-:-:S04]  /*0b30*/  @!P2 FADD R16, R16, -R17 ;  /* 0x800000111010a221 */ /* 0x004fc80000000000 */
[----:B------:R-:W-:-:S07]  /*0b40*/  @!P2 FFMA R7, R16, R16, R7 ;  /* 0x000000101007a223 */ /* 0x000fce0000000007 */
.L_x_20:
[----:B------:R-:W-:Y:S05]  /*0b50*/  BSYNC.RECONVERGENT B3 ;  /* 0x0000000000037941 */ /* 0x000fea0003800200 */
.L_x_19:
[----:B------:R-:W-:Y:S04]  /*0b60*/  BSSY.RECONVERGENT B3, `(.L_x_21) ;  /* 0x000000a000037945 */ /* 0x000fe80003800200 */
[----:B------:R-:W-:Y:S05]  /*0b70*/  @P1 BRA `(.L_x_22) ;  /* 0x0000000000201947 */ /* 0x000fea0003800000 */
[----:B------:R-:W2:Y:S02]  /*0b80*/  LDG.E.U8 R10, desc[UR10][R10.64+0x60] ;  /* 0x0000600a0a0a7981 */ /* 0x000ea4000c1e1100 */
[----:B--2---:R-:W-:-:S13]  /*0b90*/  ISETP.NE.AND P1, PT, R10, 0x1, PT ;  /* 0x000000010a00780c */ /* 0x004fda0003f25270 */
[----:B------:R-:W-:Y:S05]  /*0ba0*/  @P1 BRA `(.L_x_22) ;  /* 0x0000000000141947 */ /* 0x000fea0003800000 */
[----:B------:R-:W2:Y:S04]  /*0bb0*/  LDG.E R14, desc[UR10][R14.64+0x180] ;  /* 0x0001800a0e0e7981 */ /* 0x000ea8000c1e1900 */
[----:B------:R-:W2:Y:S01]  /*0bc0*/  LDG.E R13, desc[UR10][R12.64+0x180] ;  /* 0x0001800a0c0d7981 */ /* 0x000ea2000c1e1900 */
[----:B------:R-:W-:Y:S02]  /*0bd0*/  VIADD R5, R5, 0x1 ;  /* 0x0000000105057836 */ /* 0x000fe40000000000 */
[----:B--2---:R-:W-:-:S04]  /*0be0*/  FADD R10, R14, -R13 ;  /* 0x8000000d0e0a7221 */ /* 0x004fc80000000000 */
[----:B------:R-:W-:-:S07]  /*0bf0*/  FFMA R7, R10, R10, R7 ;  /* 0x0000000a0a077223 */ /* 0x000fce0000000007 */
.L_x_22:
[----:B------:R-:W-:Y:S05]  /*0c00*/  BSYNC.RECONVERGENT B3 ;  /* 0x0000000000037941 */ /* 0x000fea0003800200 */
.L_x_21:
[----:B------:R-:W-:Y:S01]  /*0c10*/  IADD3 R21, PT, PT, R0, 0x80, RZ ;  /* 0x0000008000157810 */ /* 0x000fe20007ffe0ff */
[----:B------:R-:W-:Y:S06]  /*0c20*/  @!P0 BRA `(.L_x_14) ;  /* 0x00000004002c8947 */ /* 0x000fec0003800000 */
[----:B------:R-:W-:-:S07]  /*0c30*/  IMAD.MOV.U32 R23, RZ, RZ, 0x4 ;  /* 0x00000004ff177424 */ /* 0x000fce00078e00ff */
.L_x_31:
[----:B------:R-:W0:Y:S01]  /*0c40*/  LDCU UR4, c[0x0][0x39c] ;  /* 0x00007380ff0477ac */ /* 0x000e220008000800 */
[----:B------:R-:W1:Y:S01]  /*0c50*/  LDC.64 R12, c[0x0][0x380] ;  /* 0x0000e000ff0c7b82 */ /* 0x000e620000000a00 */
[----:B------:R-:W2:Y:S01]  /*0c60*/  LDCU.64 UR6, c[0x0][0x388] ;  /* 0x00007100ff0677ac */ /* 0x000ea20008000a00 */
[----:B0-----:R-:W-:-:S04]  /*0c70*/  IMAD.U32 R9, RZ, RZ, UR4 ;  /* 0x00000004ff097e24 */ /* 0x001fc8000f8e00ff */
[----:B------:R-:W-:Y:S02]  /*0c80*/  IMAD R15, R9, UR12, R21 ;  /* 0x0000000c090f7c24 */ /* 0x000fe4000f8e0215 */
[----:B--2---:R-:W-:Y:S02]  /*0c90*/  IMAD.U32 R18, RZ, RZ, UR6 ;  /* 0x00000006ff127e24 */ /* 0x004fe4000f8e00ff */
[----:B------:R-:W-:-:S03]  /*0ca0*/  IMAD.U32 R19, RZ, RZ, UR7 ;  /* 0x00000007ff137e24 */ /* 0x000fc6000f8e00ff */
[----:B------:R-:W-:-:S04]  /*0cb0*/  IADD3 R10, P0, PT, R15, R18, RZ ;  /* 0x000000120f0a7210 */ /* 0x000fc80007f1e0ff */
[----:B------:R-:W-:-:S05]  /*0cc0*/  LEA.HI.X.SX32 R11, R15, R19, 0x1, P0 ;  /* 0x000000130f0b7211 */ /* 0x000fca00000f0eff */
[----:B------:R-:W2:Y:S01]  /*0cd0*/  LDG.E.U8 R14, desc[UR10][R10.64] ;  /* 0x0000000a0a0e7981 */ /* 0x000ea2000c1e1100 */
[----:B------:R-:W-:Y:S01]  /*0ce0*/  BSSY.RECONVERGENT B3, `(.L_x_23) ;  /* 0x000000f000037945 */ /* 0x000fe20003800200 */
[----:B--2---:R-:W-:Y:S01]  /*0cf0*/  ISETP.NE.AND P0, PT, R14, 0x1, PT ;  /* 0x000000010e00780c */ /* 0x004fe20003f05270 */
[----:B-1----:R-:W-:-:S12]  /*0d00*/  IMAD.WIDE R14, R15, 0x4, R12 ;  /* 0x000000040f0e7825 */ /* 0x002fd800078e020c */
[----:B------:R-:W-:Y:S05]  /*0d10*/  @P0 BRA `(.L_x_24) ;  /* 0x00000000002c0947 */ /* 0x000fea0003800000 */
[----:B------:R-:W-:-:S05]  /*0d20*/  IMAD.IADD R25, R8, 0x1, R21 ;  /* 0x0000000108197824 */ /* 0x000fca00078e0215 */
[----:B------:R-:W-:-:S04]  /*0d30*/  IADD3 R16, P0, PT, R25, R18, RZ ;  /* 0x0000001219107210 */ /* 0x000fc80007f1e0ff */
[----:B------:R-:W-:-:S05]  /*0d40*/  LEA.HI.X.SX32 R17, R25, R19, 0x1, P0 ;  /* 0x0000001319117211 */ /* 0x000fca00000f0eff */
[----:B------:R-:W2:Y:S02]  /*0d50*/  LDG.E.U8 R16, desc[UR10][R16.64] ;  /* 0x0000000a10107981 */ /* 0x000ea4000c1e1100 */
[----:B--2---:R-:W-:-:S13]  /*0d60*/  ISETP.NE.AND P0, PT, R16, 0x1, PT ;  /* 0x000000011000780c */ /* 0x004fda0003f05270 */
[----:B------:R-:W-:Y:S01]  /*0d70*/  @!P0 IMAD.WIDE R12, R25, 0x4, R12 ;  /* 0x00000004190c8825 */ /* 0x000fe200078e020c */
[----:B------:R-:W2:Y:S05]  /*0d80*/  @!P0 LDG.E R24, desc[UR10][R14.64] ;  /* 0x0000000a0e188981 */ /* 0x000eaa000c1e1900 */
[----:B------:R-:W2:Y:S01]  /*0d90*/  @!P0 LDG.E R13, desc[UR10][R12.64] ;  /* 0x0000000a0c0d8981 */ /* 0x000ea2000c1e1900 */
[----:B------:R-:W-:Y:S01]  /*0da0*/  @!P0 IADD3 R5, PT, PT, R5, 0x1, RZ ;  /* 0x0000000105058810 */ /* 0x000fe20007ffe0ff */
[----:B--2---:R-:W-:-:S04]  /*0db0*/  @!P0 FADD R24, R24, -R13 ;  /* 0x8000000d18188221 */ /* 0x004fc80000000000 */
[----:B------:R-:W-:-:S07]  /*0dc0*/  @!P0 FFMA R7, R24, R24, R7 ;  /* 0x0000001818078223 */ /* 0x000fce0000000007 */
.L_x_24:
[----:B------:R-:W-:Y:S05]  /*0dd0*/  BSYNC.RECONVERGENT B3 ;  /* 0x0000000000037941 */ /* 0x000fea0003800200 */
.L_x_23:
[----:B------:R-:W2:Y:S01]  /*0de0*/  LDG.E.U8 R12, desc[UR10][R10.64+0x20] ;  /* 0x0000200a0a0c7981 */ /* 0x000ea2000c1e1100 */
[----:B------:R-:W0:Y:S03]  /*0df0*/  LDCU.64 UR4, c[0x0][0x380] ;  /* 0x00007000ff0477ac */ /* 0x000e260008000a00 */
[----:B------:R-:W3:Y:S04]  /*0e00*/  LDG.E.U8 R13, desc[UR10][R10.64+0x60] ;  /* 0x0000600a0a0d7981 */ /* 0x000ee8000c1e1100 */
[----:B------:R1:W4:Y:S01]  /*0e10*/  LDG.E.U8 R16, desc[UR10][R10.64+0x40] ;  /* 0x0000400a0a107981 */ /* 0x000322000c1e1100 */
[----:B------:R-:W-:-:S04]  /*0e20*/  IADD3 R17, P0, PT, R8, R21, RZ ;  /* 0x0000001508117210 */ /* 0x000fc80007f1e0ff */
[----:B------:R-:W-:Y:S01]  /*0e30*/  LEA.HI.X.SX32 R24, R8, RZ, 0x1, P0 ;  /* 0x000000ff08187211 */ /* 0x000fe200000f0eff */
[----:B------:R-:W-:Y:S01]  /*0e40*/  BSSY.RECONVERGENT B3, `(.L_x_25) ;  /* 0x0000010000037945 */ /* 0x000fe20003800200 */
[----:B-1----:R-:W-:-:S05]  /*0e50*/  IADD3 R10, P4, PT, R17, R18, RZ ;  /* 0x00000012110a7210 */ /* 0x002fca0007f9e0ff */
[----:B------:R-:W-:Y:S01]  /*0e60*/  IMAD.X R11, R24, 0x1, R19, P4 ;  /* 0x00000001180b7824 */ /* 0x000fe200020e0613 */
[----:B--2---:R-:W-:Y:S02]  /*0e70*/  ISETP.NE.AND P1, PT, R12, 0x1, PT ;  /* 0x000000010c00780c */ /* 0x004fe40003f25270 */
[----:B0-----:R-:W-:Y:S02]  /*0e80*/  LEA R12, P3, R17, UR4, 0x2 ;  /* 0x00000004110c7c11 */ /* 0x001fe4000f8610ff */
[----:B---3--:R-:W-:Y:S02]  /*0e90*/  ISETP.NE.AND P0, PT, R13, 0x1, PT ;  /* 0x000000010d00780c */ /* 0x008fe40003f05270 */
[----:B------:R-:W-:Y:S02]  /*0ea0*/  LEA.HI.X R13, R17, UR5, R24, 0x2, P3 ;  /* 0x00000005110d7c11 */ /* 0x000fe400098f1418 */
[----:B----4-:R-:W-:-:S05]  /*0eb0*/  ISETP.NE.AND P2, PT, R16, 0x1, PT ;  /* 0x000000011000780c */ /* 0x010fca0003f45270 */
[----:B------:R-:W-:Y:S08]  /*0ec0*/  @P1 BRA `(.L_x_26) ;  /* 0x00000000001c1947 */ /* 0x000ff00003800000 */
[----:B------:R-:W2:Y:S02]  /*0ed0*/  LDG.E.U8 R16, desc[UR10][R10.64+0x20] ;  /* 0x0000200a0a107981 */ /* 0x000ea4000c1e1100 */
[----:B--2---:R-:W-:-:S13]  /*0ee0*/  ISETP.NE.AND P1, PT, R16, 0x1, PT ;  /* 0x000000011000780c */ /* 0x004fda0003f25270 */
[----:B------:R-:W2:Y:S04]  /*0ef0*/  @!P1 LDG.E R16, desc[UR10][R14.64+0x80] ;  /* 0x0000800a0e109981 */ /* 0x000ea8000c1e1900 */
[----:B------:R-:W2:Y:S01]  /*0f00*/  @!P1 LDG.E R17, desc[UR10][R12.64+0x80] ;  /* 0x0000800a0c119981 */ /* 0x000ea2000c1e1900 */
[----:B------:R-:W-:Y:S02]  /*0f10*/  @!P1 VIADD R5, R5, 0x1 ;  /* 0x0000000105059836 */ /* 0x000fe40000000000 */
[----:B--2---:R-:W-:-:S04]  /*0f20*/  @!P1 FADD R16, R16, -R17 ;  /* 0x8000001110109221 */ /* 0x004fc80000000000 */
[----:B------:R-:W-:-:S07]  /*0f30*/  @!P1 FFMA R7, R16, R16, R7 ;  /* 0x0000001010079223 */ /* 0x000fce0000000007 */
.L_x_26:
[----:B------:R-:W-:Y:S05]  /*0f40*/  BSYNC.RECONVERGENT B3 ;  /* 0x0000000000037941 */ /* 0x000fea0003800200 */
.L_x_25:
        /* <DEDUP_REMOVED lines=9> */
.L_x_28:
[----:B------:R-:W-:Y:S05]  /*0fe0*/  BSYNC.RECONVERGENT B3 ;  /* 0x0000000000037941 */ /* 0x000fea0003800200 */
.L_x_27:
        /* <DEDUP_REMOVED lines=10> */
.L_x_30:
[----:B------:R-:W-:Y:S05]  /*1090*/  BSYNC.RECONVERGENT B3 ;  /* 0x0000000000037941 */ /* 0x000fea0003800200 */
.L_x_29:
[----:B------:R-:W-:Y:S01]  /*10a0*/  VIADD R23, R23, 0x4 ;  /* 0x0000000417177836 */ /* 0x000fe20000000000 */
[----:B------:R-:W-:-:S04]  /*10b0*/  IADD3 R21, PT, PT, R21, 0x80, RZ ;  /* 0x0000008015157810 */ /* 0x000fc80007ffe0ff */
[----:B------:R-:W-:-:S13]  /*10c0*/  ISETP.NE.AND P0, PT, R23, R22, PT ;  /* 0x000000161700720c */ /* 0x000fda0003f05270 */
[----:B------:R-:W-:Y:S05]  /*10d0*/  @P0 BRA `(.L_x_31) ;  /* 0xfffffff800d80947 */ /* 0x000fea000383ffff */
.L_x_14:
[----:B------:R-:W-:Y:S05]  /*10e0*/  BSYNC.RECONVERGENT B2 ;  /* 0x0000000000027941 */ /* 0x000fea0003800200 */
.L_x_13:
[----:B------:R-:W-:Y:S01]  /*10f0*/  ISETP.NE.AND P0, PT, R4, RZ, PT ;  /* 0x000000ff0400720c */ /* 0x000fe20003f05270 */
[----:B------:R-:W-:-:S12]  /*1100*/  BSSY.RECONVERGENT B2, `(.L_x_10) ;  /* 0x000003c000027945 */ /* 0x000fd80003800200 */
[----:B------:R-:W-:Y:S05]  /*1110*/  @!P0 BRA `(.L_x_32) ;  /* 0x0000000000e88947 */ /* 0x000fea0003800000 */
[----:B------:R-:W-:Y:S01]  /*1120*/  IMAD R9, R9, UR12, R21 ;  /* 0x0000000c09097c24 */ /* 0x000fe2000f8e0215 */
[----:B------:R-:W0:Y:S04]  /*1130*/  LDC.64 R10, c[0x0][0x380] ;  /* 0x0000e000ff0a7b82 */ /* 0x000e280000000a00 */
[----:B------:R-:W-:-:S04]  /*1140*/  IADD3 R14, P0, PT, R9, R18, RZ ;  /* 0x00000012090e7210 */ /* 0x000fc80007f1e0ff */
[----:B------:R-:W-:-:S05]  /*1150*/  LEA.HI.X.SX32 R15, R9, R19, 0x1, P0 ;  /* 0x00000013090f7211 */ /* 0x000fca00000f0eff */
[----:B------:R-:W2:Y:S01]  /*1160*/  LDG.E.U8 R12, desc[UR10][R14.64] ;  /* 0x0000000a0e0c7981 */ /* 0x000ea2000c1e1100 */
[----:B------:R-:W-:Y:S01]  /*1170*/  BSSY.RECONVERGENT B3, `(.L_x_33) ;  /* 0x0000011000037945 */ /* 0x000fe20003800200 */
[----:B------:R-:W-:Y:S02]  /*1180*/  ISETP.NE.AND P1, PT, R4, 0x1, PT ;  /* 0x000000010400780c */ /* 0x000fe40003f25270 */
[----:B--2---:R-:W-:Y:S01]  /*1190*/  ISETP.NE.AND P0, PT, R12, 0x1, PT ;  /* 0x000000010c00780c */ /* 0x004fe20003f05270 */
[----:B0-----:R-:W-:-:S12]  /*11a0*/  IMAD.WIDE R12, R9, 0x4, R10 ;  /* 0x00000004090c7825 */ /* 0x001fd800078e020a */
[----:B------:R-:W-:Y:S05]  /*11b0*/  @P0 BRA `(.L_x_34) ;  /* 0x0000000000300947 */ /* 0x000fea0003800000 */
[----:B------:R-:W-:-:S05]  /*11c0*/  IMAD.IADD R9, R8, 0x1, R21 ;  /* 0x0000000108097824 */ /* 0x000fca00078e0215 */
[----:B------:R-:W-:-:S04]  /*11d0*/  IADD3 R16, P0, PT, R9, R18, RZ ;  /* 0x0000001209107210 */ /* 0x000fc80007f1e0ff */
[----:B------:R-:W-:-:S05]  /*11e0*/  LEA.HI.X.SX32 R17, R9, R19, 0x1, P0 ;  /* 0x0000001309117211 */ /* 0x000fca00000f0eff */
[----:B------:R-:W2:Y:S02]  /*11f0*/  LDG.E.U8 R16, desc[UR10][R16.64] ;  /* 0x0000000a10107981 */ /* 0x000ea4000c1e1100 */
[----:B--2---:R-:W-:-:S13]  /*1200*/  ISETP.NE.AND P0, PT, R16, 0x1, PT ;  /* 0x000000011000780c */ /* 0x004fda0003f05270 */
[----:B------:R-:W-:Y:S05]  /*1210*/  @P0 BRA `(.L_x_34) ;  /* 0x0000000000180947 */ /* 0x000fea0003800000 */
[----:B------:R-:W-:Y:S02]  /*1220*/  IMAD.WIDE R10, R9, 0x4, R10 ;  /* 0x00000004090a7825 */ /* 0x000fe400078e020a */
[----:B------:R-:W2:Y:S04]  /*1230*/  LDG.E R9, desc[UR10][R12.64] ;  /* 0x0000000a0c097981 */ /* 0x000ea8000c1e1900 */
[----:B------:R-:W2:Y:S01]  /*1240*/  LDG.E R10, desc[UR10][R10.64] ;  /* 0x0000000a0a0a7981 */ /* 0x000ea2000c1e1900 */
[----:B------:R-:W-:Y:S02]  /*1250*/  VIADD R5, R5, 0x1 ;  /* 0x0000000105057836 */ /* 0x000fe40000000000 */
[----:B--2---:R-:W-:-:S04]  /*1260*/  FADD R16, R9, -R10 ;  /* 0x8000000a09107221 */ /* 0x004fc80000000000 */
[----:B------:R-:W-:-:S07]  /*1270*/  FFMA R7, R16, R16, R7 ;  /* 0x0000001010077223 */ /* 0x000fce0000000007 */
.L_x_34:
[----:B------:R-:W-:Y:S05]  /*1280*/  BSYNC.RECONVERGENT B3 ;  /* 0x0000000000037941 */ /* 0x000fea0003800200 */
.L_x_33:
[----:B------:R-:W-:Y:S05]  /*1290*/  @!P1 BRA `(.L_x_32) ;  /* 0x0000000000889947 */ /* 0x000fea0003800000 */
[----:B------:R-:W2:Y:S01]  /*12a0*/  LDG.E.U8 R16, desc[UR10][R14.64+0x20] ;  /* 0x0000200a0e107981 */ /* 0x000ea2000c1e1100 */
[----:B------:R-:W0:Y:S01]  /*12b0*/  LDCU.64 UR4, c[0x0][0x380] ;  /* 0x00007000ff0477ac */ /* 0x000e220008000a00 */
[----:B------:R-:W-:Y:S01]  /*12c0*/  SHF.R.S32.HI R9, RZ, 0x1f, R21 ;  /* 0x0000001fff097819 */ /* 0x000fe20000011415 */
[----:B------:R-:W-:Y:S01]  /*12d0*/  BSSY.RECONVERGENT B3, `(.L_x_35) ;  /* 0x0000012000037945 */ /* 0x000fe20003800200 */
[----:B------:R-:W-:Y:S02]  /*12e0*/  IADD3 R11, P0, PT, R8, R21, RZ ;  /* 0x00000015080b7210 */ /* 0x000fe40007f1e0ff */
[----:B------:R-:W-:Y:S02]  /*12f0*/  ISETP.NE.AND P1, PT, R4, 0x2, PT ;  /* 0x000000020400780c */ /* 0x000fe40003f25270 */
[----:B------:R-:W-:Y:S02]  /*1300*/  LEA.HI.X.SX32 R10, R8, R9, 0x1, P0 ;  /* 0x00000009080a7211 */ /* 0x000fe400000f0eff */
[----:B------:R-:W-:-:S05]  /*1310*/  IADD3 R18, P3, PT, R11, R18, RZ ;  /* 0x000000120b127210 */ /* 0x000fca0007f7e0ff */
[----:B------:R-:W-:Y:S01]  /*1320*/  IMAD.X R19, R10, 0x1, R19, P3 ;  /* 0x000000010a137824 */ /* 0x000fe200018e0613 */
[----:B0-----:R-:W-:-:S04]  /*1330*/  LEA R8, P2, R11, UR4, 0x2 ;  /* 0x000000040b087c11 */ /* 0x001fc8000f8410ff */
[----:B------:R-:W-:Y:S02]  /*1340*/  LEA.HI.X R9, R11, UR5, R10, 0x2, P2 ;  /* 0x000000050b097c11 */ /* 0x000fe400090f140a */
[----:B--2---:R-:W-:-:S13]  /*1350*/  ISETP.NE.AND P0, PT, R16, 0x1, PT ;  /* 0x000000011000780c */ /* 0x004fda0003f05270 */
        /* <DEDUP_REMOVED lines=9> */
.L_x_36:
[----:B------:R-:W-:Y:S05]  /*13f0*/  BSYNC.RECONVERGENT B3 ;  /* 0x0000000000037941 */ /* 0x000fea0003800200 */
.L_x_35:
[----:B------:R-:W-:Y:S05]  /*1400*/  @!P1 BRA `(.L_x_32) ;  /* 0x00000000002c9947 */ /* 0x000fea0003800000 */
[----:B------:R-:W2:Y:S02]  /*1410*/  LDG.E.U8 R14, desc[UR10][R14.64+0x40] ;  /* 0x0000400a0e0e7981 */ /* 0x000ea4000c1e1100 */
        /* <DEDUP_REMOVED lines=10> */
.L_x_32:
[----:B------:R-:W-:Y:S05]  /*14c0*/  BSYNC.RECONVERGENT B2 ;  /* 0x0000000000027941 */ /* 0x000fea0003800200 */
.L_x_10:
[----:B------:R-:W-:-:S03]  /*14d0*/  UMOV UR4, 0xffffffff ;  /* 0xffffffff00047882 */ /* 0x000fc60000000000 */
[----:B------:R-:W-:Y:S05]  /*14e0*/  BRA.DIV UR4, `(.L_x_37) ;  /* 0x0000001a04e47947 */ /* 0x000fea000b800000 */
[----:B------:R-:W0:Y:S04]  /*14f0*/  SHFL.DOWN PT, R12, R5, 0x10, 0x1f ;  /* 0x0a001f00050c7f89 */ /* 0x000e2800000e0000 */
[----:B------:R-:W1:Y:S01]  /*1500*/  SHFL.DOWN PT, R10, R7, 0x10, 0x1f ;  /* 0x0a001f00070a7f89 */ /* 0x000e6200000e0000 */
[----:B0-----:R-:W-:Y:S01]  /*1510*/  IADD3 R12, PT, PT, R12, R5, RZ ;  /* 0x000000050c0c7210 */ /* 0x001fe20007ffe0ff */
[----:B-1----:R-:W-:-:S04]  /*1520*/  FADD R10, R10, R7 ;  /* 0x000000070a0a7221 */ /* 0x002fc80000000000 */
[----:B------:R-:W0:Y:S04]  /*1530*/  SHFL.DOWN PT, R11, R12, 0x8, 0x1f ;  /* 0x09001f000c0b7f89 */ /* 0x000e2800000e0000 */
[----:B------:R-:W1:Y:S01]  /*1540*/  SHFL.DOWN PT, R9, R10, 0x8, 0x1f ;  /* 0x09001f000a097f89 */ /* 0x000e6200000e0000 */
[----:B0-----:R-:W-:Y:S02]  /*1550*/  IMAD.IADD R11, R12, 0x1, R11 ;  /* 0x000000010c0b7824 */ /* 0x001fe400078e020b */
[----:B-1----:R-:W-:-:S03]  /*1560*/  FADD R9, R10, R9 ;  /* 0x000000090a097221 */ /* 0x002fc60000000000 */
        /* <DEDUP_REMOVED lines=11> */
[----:B-1----:R-:W-:-:S04]  /*1620*/  FADD R10, R7, R10 ;  /* 0x0000000a070a7221 */ /* 0x002fc80000000000 */
[----:B------:R-:W0:Y:S04]  /*1630*/  SHFL.IDX PT, R12, R12, RZ, 0x1f ;  /* 0x00001fff0c0c7589 */ /* 0x000e2800000e0000 */
[----:B------:R1:W2:Y:S02]  /*1640*/  SHFL.IDX PT, R5, R10, RZ, 0x1f ;  /* 0x00001fff0a057589 */ /* 0x0002a400000e0000 */
.L_x_79:
[----:B0-----:R-:W-:-:S04]  /*1650*/  ISETP.GE.AND P0, PT, R12, 0x1, PT ;  /* 0x000000010c00780c */ /* 0x001fc80003f06270 */
[----:B------:R-:W-:-:S13]  /*1660*/  ISETP.NE.OR P0, PT, R0, RZ, !P0 ;  /* 0x000000ff0000720c */ /* 0x000fda0004705670 */
[----:B------:R-:W-:Y:S05]  /*1670*/  @P0 BRA `(.L_x_9) ;  /* 0x0000000000840947 */ /* 0x000fea0003800000 */
[----:B------:R-:W-:-:S04]  /*1680*/  I2FP.F32.U32 R12, R12 ;  /* 0x0000000c000c7245 */ /* 0x000fc80000201000 */
[----:B------:R-:W0:Y:S08]  /*1690*/  MUFU.RCP R7, R12 ;  /* 0x0000000c00077308 */ /* 0x000e300000001000 */
[----:B--2---:R-:W2:Y:S01]  /*16a0*/  FCHK P0, R5, R12 ;  /* 0x0000000c05007302 */ /* 0x004ea20000000000 */
[----:B0-----:R-:W-:-:S04]  /*16b0*/  FFMA R8, -R12, R7, 1 ;  /* 0x3f8000000c087423 */ /* 0x001fc80000000107 */
[----:B------:R-:W-:-:S04]  /*16c0*/  FFMA R8, R7, R8, R7 ;  /* 0x0000000807087223 */ /* 0x000fc80000000007 */
[----:B------:R-:W-:-:S04]  /*16d0*/  FFMA R7, R5, R8, RZ ;  /* 0x0000000805077223 */ /* 0x000fc800000000ff */
[----:B------:R-:W-:-:S04]  /*16e0*/  FFMA R9, -R12, R7, R5 ;  /* 0x000000070c097223 */ /* 0x000fc80000000105 */
[----:B------:R-:W-:Y:S01]  /*16f0*/  FFMA R7, R8, R9, R7 ;  /* 0x0000000908077223 */ /* 0x000fe20000000007 */
[----:B--2---:R-:W-:Y:S06]  /*1700*/  @!P0 BRA `(.L_x_38) ;  /* 0x00000000000c8947 */ /* 0x004fec0003800000 */
[----:B-1----:R-:W-:-:S07]  /*1710*/  MOV R10, 0x1730 ;  /* 0x00001730000a7802 */ /* 0x002fce0000000f00 */
[----:B------:R-:W-:Y:S05]  /*1720*/  CALL.REL.NOINC `($__internal_0_$__cuda_sm3x_div_rn_noftz_f32_slowpath) ;  /* 0x0000001c00a47944 */ /* 0x000fea0003c00000 */
[----:B------:R-:W-:-:S07]  /*1730*/  IMAD.MOV.U32 R7, RZ, RZ, R5 ;  /* 0x000000ffff077224 */ /* 0x000fce00078e0005 */
.L_x_38:
[----:B------:R-:W2:Y:S02]  /*1740*/  LDL R8, [R3+-0x4] ;  /* 0xfffffc0003087983 */ /* 0x000ea40000100800 */
[----:B--2---:R-:W-:-:S13]  /*1750*/  FSETP.GEU.AND P0, PT, R7, R8, PT ;  /* 0x000000080700720b */ /* 0x004fda0003f0e000 */
[----:B------:R-:W-:Y:S05]  /*1760*/  @P0 BRA `(.L_x_9) ;  /* 0x0000000000480947 */ /* 0x000fea0003800000 */
[----:B------:R-:W0:Y:S01]  /*1770*/  LDC R8, c[0x0][0x3a0] ;  /* 0x0000e800ff087b82 */ /* 0x000e220000000800 */
[----:B------:R3:W-:Y:S01]  /*1780*/  STL.64 [R3+-0x8], R6 ;  /* 0xfffff80603007387 */ /* 0x0007e20000100a00 */
[----:B0-----:R-:W-:-:S13]  /*1790*/  ISETP.GE.AND P0, PT, R8, 0x2, PT ;  /* 0x000000020800780c */ /* 0x001fda0003f06270 */
[----:B---3--:R-:W-:Y:S05]  /*17a0*/  @!P0 BRA `(.L_x_9) ;  /* 0x0000000000388947 */ /* 0x008fea0003800000 */
[----:B-1----:R-:W-:-:S05]  /*17b0*/  IADD3 R10, PT, PT, R8, -0x1, RZ ;  /* 0xffffffff080a7810 */ /* 0x002fca0007ffe0ff */
[----:B------:R-:W-:-:S05]  /*17c0*/  IMAD R5, R10, 0x8, R1 ;  /* 0x000000080a057824 */ /* 0x000fca00078e0201 */
[----:B------:R0:W5:Y:S01]  /*17d0*/  LDL R11, [R5+0x4] ;  /* 0x00000400050b7983 */ /* 0x0001620000100800 */
[----:B------:R-:W-:-:S07]  /*17e0*/  VIADD R8, R8, 0xfffffffe ;  /* 0xfffffffe08087836 */ /* 0x000fce0000000000 */
.L_x_39:
[----:B0--3--:R-:W-:-:S05]  /*17f0*/  IMAD R5, R8, 0x8, R1 ;  /* 0x0000000808057824 */ /* 0x009fca00078e0201 */
[----:B------:R-:W2:Y:S02]  /*1800*/  LDL.64 R12, [R5] ;  /* 0x00000000050c7983 */ /* 0x000ea40000100a00 */
[----:B--2--5:R-:W-:-:S13]  /*1810*/  FSETP.GEU.AND P0, PT, R11, R13, PT ;  /* 0x0000000d0b00720b */ /* 0x024fda0003f0e000 */
[----:B------:R-:W-:Y:S05]  /*1820*/  @P0 BRA `(.L_x_9) ;  /* 0x0000000000180947 */ /* 0x000fea0003800000 */
[----:B------:R-:W2:Y:S01]  /*1830*/  LDL.64 R10, [R5+0x8] ;  /* 0x00000800050a7983 */ /* 0x000ea20000100a00 */
[C---:B------:R-:W-:Y:S01]  /*1840*/  ISETP.NE.AND P0, PT, R8.reuse, RZ, PT ;  /* 0x000000ff0800720c */ /* 0x040fe20003f05270 */
[----:B------:R-:W-:Y:S02]  /*1850*/  VIADD R8, R8, 0xffffffff ;  /* 0xffffffff08087836 */ /* 0x000fe40000000000 */
[----:B------:R3:W-:Y:S04]  /*1860*/  STL.64 [R5+0x8], R12 ;  /* 0x0000080c05007387 */ /* 0x0007e80000100a00 */
[----:B--2---:R3:W-:Y:S06]  /*1870*/  STL.64 [R5], R10 ;  /* 0x0000000a05007387 */ /* 0x0047ec0000100a00 */
[----:B------:R-:W-:Y:S05]  /*1880*/  @P0 BRA `(.L_x_39) ;  /* 0xfffffffc00d80947 */ /* 0x000fea000383ffff */
.L_x_9:
[----:B------:R-:W-:Y:S05]  /*1890*/  BSYNC B0 ;  /* 0x0000000000007941 */ /* 0x000fea0003800000 */
.L_x_8:
[----:B--23--:R-:W0:Y:S01]  /*18a0*/  LDC R5, c[0x0][0x360] ;  /* 0x0000d800ff057b82 */ /* 0x00ce220000000800 */
[----:B------:R-:W2:Y:S01]  /*18b0*/  LDCU UR4, c[0x0][0x398] ;  /* 0x00007300ff0477ac */ /* 0x000ea20008000800 */
[----:B0-----:R-:W-:-:S04]  /*18c0*/  LEA.HI R6, R5, R6, RZ, 0x1b ;  /* 0x0000000605067211 */ /* 0x001fc800078fd8ff */
[----:B--2---:R-:W-:-:S13]  /*18d0*/  ISETP.GE.AND P0, PT, R6, UR4, PT ;  /* 0x0000000406007c0c */ /* 0x004fda000bf06270 */
[----:B------:R-:W-:Y:S05]  /*18e0*/  @!P0 BRA `(.L_x_40) ;  /* 0xffffffec001c8947 */ /* 0x000fea000383ffff */
.L_x_7:
[----:B------:R-:W-:Y:S05]  /*18f0*/  BSYNC B1 ;  /* 0x0000000000017941 */ /* 0x000fea0003800000 */
.L_x_6:
[----:B01----:R-:W0:Y:S02]  /*1900*/  LDC R3, c[0x0][0x3a0] ;  /* 0x0000e800ff037b82 */ /* 0x003e240000000800 */
[----:B0-----:R-:W-:-:S04]  /*1910*/  ISETP.GE.AND P0, PT, R3, 0x1, PT ;  /* 0x000000010300780c */ /* 0x001fc80003f06270 */
[----:B------:R-:W-:-:S13]  /*1920*/  ISETP.NE.OR P1, PT, R0, RZ, !P0 ;  /* 0x000000ff0000720c */ /* 0x000fda0004725670 */
[----:B------:R-:W-:Y:S05]  /*1930*/  @P1 BRA `(.L_x_41) ;  /* 0x0000000400a81947 */ /* 0x000fea0003800000 */
[C---:B------:R-:W-:Y:S01]  /*1940*/  VIADD R2, R3.reuse, 0xffffffff ;  /* 0xffffffff03027836 */ /* 0x040fe20000000000 */
[----:B------:R-:W-:Y:S01]  /*1950*/  LOP3.LUT R0, R3, 0xf, RZ, 0xc0, !PT ;  /* 0x0000000f03007812 */ /* 0x000fe200078ec0ff */
[----:B------:R-:W-:-:S03]  /*1960*/  HFMA2 R24, -RZ, RZ, 0, 0 ;  /* 0x00000000ff187431 */ /* 0x000fc600000001ff */
[----:B------:R-:W-:Y:S02]  /*1970*/  ISETP.GE.U32.AND P1, PT, R2, 0xf, PT ;  /* 0x0000000f0200780c */ /* 0x000fe40003f26070 */
[----:B------:R-:W-:Y:S02]  /*1980*/  ISETP.NE.AND P2, PT, R0, RZ, PT ;  /* 0x000000ff0000720c */ /* 0x000fe40003f45270 */
[----:B------:R-:W-:-:S09]  /*1990*/  SHF.R.U32.HI R2, RZ, 0x5, R20 ;  /* 0x00000005ff027819 */ /* 0x000fd20000011614 */
[----:B------:R-:W-:Y:S05]  /*19a0*/  @!P1 BRA `(.L_x_42) ;  /* 0x0000000000949947 */ /* 0x000fea0003800000 */
[----:B------:R-:W0:Y:S01]  /*19b0*/  S2R R5, SR_CgaCtaId ;  /* 0x0000000000057919 */ /* 0x000e220000008800 */
[----:B------:R-:W-:Y:S01]  /*19c0*/  MOV R22, 0x400 ;  /* 0x0000040000167802 */ /* 0x000fe20000000f00 */
[----:B------:R-:W-:Y:S01]  /*19d0*/  BSSY.RECONVERGENT B0, `(.L_x_42) ;  /* 0x0000022000007945 */ /* 0x000fe20003800200 */
[----:B------:R-:W-:Y:S01]  /*19e0*/  LOP3.LUT R24, R3, 0x7ffffff0, RZ, 0xc0, !PT ;  /* 0x7ffffff003187812 */ /* 0x000fe200078ec0ff */
[----:B------:R-:W-:Y:S01]  /*19f0*/  IMAD.MOV.U32 R23, RZ, RZ, RZ ;  /* 0x000000ffff177224 */ /* 0x000fe200078e00ff */
[----:B0-----:R-:W-:-:S07]  /*1a00*/  LEA R22, R5, R22, 0x18 ;  /* 0x0000001605167211 */ /* 0x001fce00078ec0ff */
.L_x_43:
[----:B------:R-:W-:-:S05]  /*1a10*/  IMAD R25, R23, 0x8, R1 ;  /* 0x0000000817197824 */ /* 0x000fca00078e0201 */
[----:B0-----:R-:W2:Y:S04]  /*1a20*/  LDL.128 R4, [R25] ;  /* 0x0000000019047983 */ /* 0x001ea80000100c00 */
[----:B------:R-:W3:Y:S04]  /*1a30*/  LDL.128 R16, [R25+0x10] ;  /* 0x0000100019107983 */ /* 0x000ee80000100c00 */
[----:B------:R-:W4:Y:S04]  /*1a40*/  LDL.128 R12, [R25+0x20] ;  /* 0x00002000190c7983 */ /* 0x000f280000100c00 */
[----:B------:R-:W5:Y:S01]  /*1a50*/  LDL.128 R8, [R25+0x30] ;  /* 0x0000300019087983 */ /* 0x000f620000100c00 */
[----:B------:R-:W-:-:S04]  /*1a60*/  IMAD R21, R2, R3, R23 ;  /* 0x0000000302157224 */ /* 0x000fc800078e0217 */
[----:B------:R-:W-:-:S05]  /*1a70*/  IMAD R21, R21, 0x8, R22 ;  /* 0x0000000815157824 */ /* 0x000fca00078e0216 */
[----:B--2---:R-:W-:Y:S04]  /*1a80*/  STS.64 [R21], R4 ;  /* 0x0000000415007388 */ /* 0x004fe80000000a00 */
[----:B------:R0:W-:Y:S04]  /*1a90*/  STS.64 [R21+0x8], R6 ;  /* 0x0000080615007388 */ /* 0x0001e80000000a00 */
[----:B---3--:R-:W-:Y:S04]  /*1aa0*/  STS.64 [R21+0x10], R16 ;  /* 0x0000101015007388 */ /* 0x008fe80000000a00 */
[----:B------:R1:W-:Y:S04]  /*1ab0*/  STS.64 [R21+0x18], R18 ;  /* 0x0000181215007388 */ /* 0x0003e80000000a00 */
[----:B----4-:R-:W-:Y:S04]  /*1ac0*/  STS.64 [R21+0x20], R12 ;  /* 0x0000200c15007388 */ /* 0x010fe80000000a00 */
[----:B------:R2:W-:Y:S04]  /*1ad0*/  STS.64 [R21+0x28], R14 ;  /* 0x0000280e15007388 */ /* 0x0005e80000000a00 */
[----:B-----5:R-:W-:Y:S04]  /*1ae0*/  STS.64 [R21+0x30], R8 ;  /* 0x0000300815007388 */ /* 0x020fe80000000a00 */
[----:B------:R3:W-:Y:S04]  /*1af0*/  STS.64 [R21+0x38], R10 ;  /* 0x0000380a15007388 */ /* 0x0007e80000000a00 */
[----:B0-----:R-:W4:Y:S04]  /*1b00*/  LDL.128 R4, [R25+0x40] ;  /* 0x0000400019047983 */ /* 0x001f280000100c00 */
[----:B-1----:R-:W5:Y:S04]  /*1b10*/  LDL.128 R16, [R25+0x50] ;  /* 0x0000500019107983 */ /* 0x002f680000100c00 */
[----:B--2---:R-:W2:Y:S04]  /*1b20*/  LDL.128 R12, [R25+0x60] ;  /* 0x00006000190c7983 */ /* 0x004ea80000100c00 */
[----:B---3--:R-:W3:Y:S01]  /*1b30*/  LDL.128 R8, [R25+0x70] ;  /* 0x0000700019087983 */ /* 0x008ee20000100c00 */
[----:B------:R-:W-:-:S05]  /*1b40*/  VIADD R23, R23, 0x10 ;  /* 0x0000001017177836 */ /* 0x000fca0000000000 */
[----:B------:R-:W-:Y:S01]  /*1b50*/  ISETP.NE.AND P1, PT, R23, R24, PT ;  /* 0x000000181700720c */ /* 0x000fe20003f25270 */
[----:B----4-:R0:W-:Y:S04]  /*1b60*/  STS.64 [R21+0x40], R4 ;  /* 0x0000400415007388 */ /* 0x0101e80000000a00 */
[----:B------:R0:W-:Y:S04]  /*1b70*/  STS.64 [R21+0x48], R6 ;  /* 0x0000480615007388 */ /* 0x0001e80000000a00 */
[----:B-----5:R0:W-:Y:S04]  /*1b80*/  STS.64 [R21+0x50], R16 ;  /* 0x0000501015007388 */ /* 0x0201e80000000a00 */
[----:B------:R0:W-:Y:S04]  /*1b90*/  STS.64 [R21+0x58], R18 ;  /* 0x0000581215007388 */ /* 0x0001e80000000a00 */
[----:B--2---:R0:W-:Y:S04]  /*1ba0*/  STS.64 [R21+0x60], R12 ;  /* 0x0000600c15007388 */ /* 0x0041e80000000a00 */
[----:B------:R0:W-:Y:S04]  /*1bb0*/  STS.64 [R21+0x68], R14 ;  /* 0x0000680e15007388 */ /* 0x0001e80000000a00 */
[----:B---3--:R0:W-:Y:S04]  /*1bc0*/  STS.64 [R21+0x70], R8 ;  /* 0x0000700815007388 */ /* 0x0081e80000000a00 */
[----:B------:R0:W-:Y:S01]  /*1bd0*/  STS.64 [R21+0x78], R10 ;  /* 0x0000780a15007388 */ /* 0x0001e20000000a00 */
[----:B------:R-:W-:Y:S05]  /*1be0*/  @P1 BRA `(.L_x_43) ;  /* 0xfffffffc00881947 */ /* 0x000fea000383ffff */
[----:B------:R-:W-:Y:S05]  /*1bf0*/  BSYNC.RECONVERGENT B0 ;  /* 0x0000000000007941 */ /* 0x000fea0003800200 */
.L_x_42:
[----:B------:R-:W-:Y:S05]  /*1c00*/  @!P2 BRA `(.L_x_41) ;  /* 0x0000000000f4a947 */ /* 0x000fea0003800000 */
[----:B------:R-:W-:Y:S02]  /*1c10*/  ISETP.GE.U32.AND P1, PT, R0, 0x8, PT ;  /* 0x000000080000780c */ /* 0x000fe40003f26070 */
[----:B------:R-:W-:-:S04]  /*1c20*/  LOP3.LUT R22, R3, 0x7, RZ, 0xc0, !PT ;  /* 0x0000000703167812 */ /* 0x000fc800078ec0ff */
[----:B------:R-:W-:-:S07]  /*1c30*/  ISETP.NE.AND P2, PT, R22, RZ, PT ;  /* 0x000000ff1600720c */ /* 0x000fce0003f45270 */
[----:B------:R-:W-:Y:S06]  /*1c40*/  @!P1 BRA `(.L_x_44) ;  /* 0x00000000005c9947 */ /* 0x000fec0003800000 */
[----:B0-----:R-:W-:-:S05]  /*1c50*/  IMAD R21, R24, 0x8, R1 ;  /* 0x0000000818157824 */ /* 0x001fca00078e0201 */
[----:B------:R-:W2:Y:S04]  /*1c60*/  LDL.64 R18, [R21] ;  /* 0x0000000015127983 */ /* 0x000ea80000100a00 */
[----:B------:R-:W3:Y:S04]  /*1c70*/  LDL.64 R16, [R21+0x8] ;  /* 0x0000080015107983 */ /* 0x000ee80000100a00 */
[----:B------:R-:W4:Y:S04]  /*1c80*/  LDL.64 R14, [R21+0x10] ;  /* 0x00001000150e7983 */ /* 0x000f280000100a00 */
[----:B------:R-:W5:Y:S04]  /*1c90*/  LDL.64 R12, [R21+0x18] ;  /* 0x00001800150c7983 */ /* 0x000f680000100a00 */
[----:B------:R-:W5:Y:S04]  /*1ca0*/  LDL.64 R10, [R21+0x20] ;  /* 0x00002000150a7983 */ /* 0x000f680000100a00 */
[----:B------:R-:W5:Y:S04]  /*1cb0*/  LDL.64 R8, [R21+0x28] ;  /* 0x0000280015087983 */ /* 0x000f680000100a00 */
[----:B------:R-:W5:Y:S04]  /*1cc0*/  LDL.64 R6, [R21+0x30] ;  /* 0x0000300015067983 */ /* 0x000f680000100a00 */
[----:B------:R-:W5:Y:S01]  /*1cd0*/  LDL.64 R4, [R21+0x38] ;  /* 0x0000380015047983 */ /* 0x000f620000100a00 */
[----:B------:R-:W0:Y:S01]  /*1ce0*/  S2UR UR5, SR_CgaCtaId ;  /* 0x00000000000579c3 */ /* 0x000e220000008800 */
[----:B------:R-:W-:Y:S01]  /*1cf0*/  UMOV UR4, 0x400 ;  /* 0x0000040000047882 */ /* 0x000fe20000000000 */
[----:B------:R-:W-:Y:S01]  /*1d00*/  IMAD R0, R2, R3, R24 ;  /* 0x0000000302007224 */ /* 0x000fe200078e0218 */
[----:B------:R-:W-:Y:S01]  /*1d10*/  IADD3 R24, PT, PT, R24, 0x8, RZ ;  /* 0x0000000818187810 */ /* 0x000fe20007ffe0ff */
[----:B0-----:R-:W-:-:S06]  /*1d20*/  ULEA UR4, UR5, UR4, 0x18 ;  /* 0x0000000405047291 */ /* 0x001fcc000f8ec0ff */
[----:B------:R-:W-:-:S05]  /*1d30*/  LEA R0, R0, UR4, 0x3 ;  /* 0x0000000400007c11 */ /* 0x000fca000f8e18ff */
[----:B--2---:R1:W-:Y:S04]  /*1d40*/  STS.64 [R0], R18 ;  /* 0x0000001200007388 */ /* 0x0043e80000000a00 */
[----:B---3--:R1:W-:Y:S04]  /*1d50*/  STS.64 [R0+0x8], R16 ;  /* 0x0000081000007388 */ /* 0x0083e80000000a00 */
[----:B----4-:R1:W-:Y:S04]  /*1d60*/  STS.64 [R0+0x10], R14 ;  /* 0x0000100e00007388 */ /* 0x0103e80000000a00 */
[----:B-----5:R1:W-:Y:S04]  /*1d70*/  STS.64 [R0+0x18], R12 ;  /* 0x0000180c00007388 */ /* 0x0203e80000000a00 */
[----:B------:R1:W-:Y:S04]  /*1d80*/  STS.64 [R0+0x20], R10 ;  /* 0x0000200a00007388 */ /* 0x0003e80000000a00 */
[----:B------:R1:W-:Y:S04]  /*1d90*/  STS.64 [R0+0x28], R8 ;  /* 0x0000280800007388 */ /* 0x0003e80000000a00 */
[----:B------:R1:W-:Y:S04]  /*1da0*/  STS.64 [R0+0x30], R6 ;  /* 0x0000300600007388 */ /* 0x0003e80000000a00 */
[----:B------:R1:W-:Y:S02]  /*1db0*/  STS.64 [R0+0x38], R4 ;  /* 0x0000380400007388 */ /* 0x0003e40000000a00 */
.L_x_44:
[----:B------:R-:W-:Y:S05]  /*1dc0*/  @!P2 BRA `(.L_x_41) ;  /* 0x000000000084a947 */ /* 0x000fea0003800000 */
[----:B------:R-:W-:Y:S02]  /*1dd0*/  ISETP.GE.U32.AND P1, PT, R22, 0x4, PT ;  /* 0x000000041600780c */ /* 0x000fe40003f26070 */
[----:B01----:R-:W-:-:S04]  /*1de0*/  LOP3.LUT R9, R3, 0x3, RZ, 0xc0, !PT ;  /* 0x0000000303097812 */ /* 0x003fc800078ec0ff */
[----:B------:R-:W-:-:S07]  /*1df0*/  ISETP.NE.AND P2, PT, R9, RZ, PT ;  /* 0x000000ff0900720c */ /* 0x000fce0003f45270 */
[----:B------:R-:W-:Y:S06]  /*1e00*/  @!P1 BRA `(.L_x_45) ;  /* 0x00000000003c9947 */ /* 0x000fec0003800000 */
[----:B------:R-:W-:-:S05]  /*1e10*/  IMAD R4, R24, 0x8, R1 ;  /* 0x0000000818047824 */ /* 0x000fca00078e0201 */
[----:B------:R-:W2:Y:S04]  /*1e20*/  LDL.64 R6, [R4] ;  /* 0x0000000004067983 */ /* 0x000ea80000100a00 */
[----:B------:R-:W3:Y:S04]  /*1e30*/  LDL.64 R10, [R4+0x8] ;  /* 0x00000800040a7983 */ /* 0x000ee80000100a00 */
[----:B------:R-:W4:Y:S04]  /*1e40*/  LDL.64 R12, [R4+0x10] ;  /* 0x00001000040c7983 */ /* 0x000f280000100a00 */
[----:B------:R-:W5:Y:S01]  /*1e50*/  LDL.64 R14, [R4+0x18] ;  /* 0x00001800040e7983 */ /* 0x000f620000100a00 */
[----:B------:R-:W0:Y:S01]  /*1e60*/  S2UR UR5, SR_CgaCtaId ;  /* 0x00000000000579c3 */ /* 0x000e220000008800 */
[----:B------:R-:W-:Y:S01]  /*1e70*/  UMOV UR4, 0x400 ;  /* 0x0000040000047882 */ /* 0x000fe20000000000 */
[----:B------:R-:W-:-:S02]  /*1e80*/  IMAD R0, R2, R3, R24 ;  /* 0x0000000302007224 */ /* 0x000fc400078e0218 */
[----:B------:R-:W-:Y:S01]  /*1e90*/  VIADD R24, R24, 0x4 ;  /* 0x0000000418187836 */ /* 0x000fe20000000000 */
[----:B0-----:R-:W-:-:S06]  /*1ea0*/  ULEA UR4, UR5, UR4, 0x18 ;  /* 0x0000000405047291 */ /* 0x001fcc000f8ec0ff */
[----:B------:R-:W-:-:S05]  /*1eb0*/  LEA R0, R0, UR4, 0x3 ;  /* 0x0000000400007c11 */ /* 0x000fca000f8e18ff */
[----:B--2---:R0:W-:Y:S04]  /*1ec0*/  STS.64 [R0], R6 ;  /* 0x0000000600007388 */ /* 0x0041e80000000a00 */
[----:B---3--:R0:W-:Y:S04]  /*1ed0*/  STS.64 [R0+0x8], R10 ;  /* 0x0000080a00007388 */ /* 0x0081e80000000a00 */
[----:B----4-:R0:W-:Y:S04]  /*1ee0*/  STS.64 [R0+0x10], R12 ;  /* 0x0000100c00007388 */ /* 0x0101e80000000a00 */
[----:B-----5:R0:W-:Y:S02]  /*1ef0*/  STS.64 [R0+0x18], R14 ;  /* 0x0000180e00007388 */ /* 0x0201e40000000a00 */
.L_x_45:
[----:B------:R-:W-:Y:S05]  /*1f00*/  @!P2 BRA `(.L_x_41) ;  /* 0x000000000034a947 */ /* 0x000fea0003800000 */
[----:B------:R-:W1:Y:S01]  /*1f10*/  S2R R5, SR_CgaCtaId ;  /* 0x0000000000057919 */ /* 0x000e620000008800 */
[----:B------:R-:W-:Y:S01]  /*1f20*/  MOV R4, 0x400 ;  /* 0x0000040000047802 */ /* 0x000fe20000000f00 */
[----:B0-----:R-:W-:-:S03]  /*1f30*/  IMAD.MOV.U32 R0, RZ, RZ, RZ ;  /* 0x000000ffff007224 */ /* 0x001fc600078e00ff */
[----:B-1----:R-:W-:-:S07]  /*1f40*/  LEA R11, R5, R4, 0x18 ;  /* 0x00000004050b7211 */ /* 0x002fce00078ec0ff */
.L_x_46:
[----:B------:R-:W-:-:S05]  /*1f50*/  IMAD R5, R24, 0x8, R1 ;  /* 0x0000000818057824 */ /* 0x000fca00078e0201 */
[----:B--2---:R-:W2:Y:S01]  /*1f60*/  LDL.64 R6, [R5] ;  /* 0x0000000005067983 */ /* 0x004ea20000100a00 */
[----:B------:R-:W-:Y:S01]  /*1f70*/  IMAD R4, R2, R3, R24 ;  /* 0x0000000302047224 */ /* 0x000fe200078e0218 */
[----:B------:R-:W-:Y:S01]  /*1f80*/  IADD3 R0, PT, PT, R0, 0x1, RZ ;  /* 0x0000000100007810 */ /* 0x000fe20007ffe0ff */
[----:B------:R-:W-:Y:S02]  /*1f90*/  VIADD R24, R24, 0x1 ;  /* 0x0000000118187836 */ /* 0x000fe40000000000 */
[----:B------:R-:W-:Y:S01]  /*1fa0*/  IMAD R4, R4, 0x8, R11 ;  /* 0x0000000804047824 */ /* 0x000fe200078e020b */
[----:B------:R-:W-:-:S04]  /*1fb0*/  ISETP.NE.AND P1, PT, R0, R9, PT ;  /* 0x000000090000720c */ /* 0x000fc80003f25270 */
[----:B--2---:R2:W-:Y:S09]  /*1fc0*/  STS.64 [R4], R6 ;  /* 0x0000000604007388 */ /* 0x0045f20000000a00 */
[----:B------:R-:W-:Y:S05]  /*1fd0*/  @P1 BRA `(.L_x_46) ;  /* 0xfffffffc00dc1947 */ /* 0x000fea000383ffff */
.L_x_41:
[----:B------:R-:W-:Y:S05]  /*1fe0*/  WARPSYNC.ALL ;  /* 0x0000000000007948 */ /* 0x000fea0003800000 */
[----:B------:R-:W-:Y:S01]  /*1ff0*/  BAR.SYNC.DEFER_BLOCKING 0x0 ;  /* 0x0000000000007b1d */ /* 0x000fe20000010000 */
[----:B------:R-:W-:-:S13]  /*2000*/  ISETP.NE.AND P1, PT, R20, RZ, PT ;  /* 0x000000ff1400720c */ /* 0x000fda0003f25270 */
[----:B------:R-:W-:Y:S05]  /*2010*/  @P1 EXIT ;  /* 0x000000000000194d */ /* 0x000fea0003800000 */
[----:B01----:R-:W-:Y:S01]  /*2020*/  VIADD R0, R1, 0x400 ;  /* 0x0000040001007836 */ /* 0x003fe20000000000 */
[----:B------:R-:W-:Y:S06]  /*2030*/  @!P0 BRA `(.L_x_47) ;  /* 0x0000000400008947 */ /* 0x000fec0003800000 */
[C---:B------:R-:W-:Y:S01]  /*2040*/  VIADD R2, R3.reuse, 0xffffffff ;  /* 0xffffffff03027836 */ /* 0x040fe20000000000 */
[----:B------:R-:W-:Y:S01]  /*2050*/  LOP3.LUT R10, R3, 0xf, RZ, 0xc0, !PT ;  /* 0x0000000f030a7812 */ /* 0x000fe200078ec0ff */
[----:B------:R-:W-:-:S03]  /*2060*/  IMAD.MOV.U32 R9, RZ, RZ, RZ ;  /* 0x000000ffff097224 */ /* 0x000fc600078e00ff */
[----:B------:R-:W-:Y:S02]  /*2070*/  ISETP.GE.U32.AND P1, PT, R2, 0xf, PT ;  /* 0x0000000f0200780c */ /* 0x000fe40003f26070 */
[----:B------:R-:W-:-:S11]  /*2080*/  ISETP.NE.AND P2, PT, R10, RZ, PT ;  /* 0x000000ff0a00720c */ /* 0x000fd60003f45270 */
[----:B------:R-:W-:Y:S05]  /*2090*/  @!P1 BRA `(.L_x_48) ;  /* 0x0000000000489947 */ /* 0x000fea0003800000 */
[----:B------:R-:W-:Y:S01]  /*20a0*/  LOP3.LUT R9, R3, 0x7ffffff0, RZ, 0xc0, !PT ;  /* 0x7ffffff003097812 */ /* 0x000fe200078ec0ff */
[----:B------:R-:W-:Y:S01]  /*20b0*/  IMAD.MOV.U32 R2, RZ, RZ, RZ ;  /* 0x000000ffff027224 */ /* 0x000fe200078e00ff */
[----:B--2---:R-:W-:Y:S01]  /*20c0*/  MOV R4, 0xffffffff ;  /* 0xffffffff00047802 */ /* 0x004fe20000000f00 */
[----:B------:R-:W-:Y:S02]  /*20d0*/  IMAD.MOV.U32 R5, RZ, RZ, 0x7f7fffff ;  /* 0x7f7fffffff057424 */ /* 0x000fe400078e00ff */
[----:B------:R-:W-:Y:S02]  /*20e0*/  IMAD.MOV.U32 R6, RZ, RZ, -0x1 ;  /* 0xffffffffff067424 */ /* 0x000fe400078e00ff */
[----:B------:R-:W-:-:S07]  /*20f0*/  IMAD.MOV.U32 R7, RZ, RZ, 0x7f7fffff ;  /* 0x7f7fffffff077424 */ /* 0x000fce00078e00ff */
.L_x_49:
        /* <DEDUP_REMOVED lines=12> */
.L_x_48:
[----:B------:R-:W-:Y:S05]  /*21c0*/  @!P2 BRA `(.L_x_47) ;  /* 0x00000000009ca947 */ /* 0x000fea0003800000 */
[----:B------:R-:W-:Y:S02]  /*21d0*/  ISETP.GE.U32.AND P1, PT, R10, 0x8, PT ;  /* 0x000000080a00780c */ /* 0x000fe40003f26070 */
[----:B0-2---:R-:W-:-:S04]  /*21e0*/  LOP3.LUT R6, R3, 0x7, RZ, 0xc0, !PT ;  /* 0x0000000703067812 */ /* 0x005fc800078ec0ff */
[----:B------:R-:W-:-:S07]  /*21f0*/  ISETP.NE.AND P2, PT, R6, RZ, PT ;  /* 0x000000ff0600720c */ /* 0x000fce0003f45270 */
[----:B------:R-:W-:Y:S06]  /*2200*/  @!P1 BRA `(.L_x_50) ;  /* 0x0000000000309947 */ /* 0x000fec0003800000 */
[C---:B------:R-:W-:Y:S01]  /*2210*/  LEA R2, R9.reuse, R0, 0x3 ;  /* 0x0000000009027211 */ /* 0x040fe200078e18ff */
[----:B------:R-:W-:Y:S02]  /*2220*/  IMAD.MOV.U32 R4, RZ, RZ, -0x1 ;  /* 0xffffffffff047424 */ /* 0x000fe400078e00ff */
        /* <DEDUP_REMOVED lines=10> */
.L_x_50:
[----:B------:R-:W-:Y:S05]  /*22d0*/  @!P2 BRA `(.L_x_47) ;  /* 0x000000000058a947 */ /* 0x000fea0003800000 */
[----:B------:R-:W-:Y:S02]  /*22e0*/  ISETP.GE.U32.AND P1, PT, R6, 0x4, PT ;  /* 0x000000040600780c */ /* 0x000fe40003f26070 */
[----:B------:R-:W-:-:S04]  /*22f0*/  LOP3.LUT R7, R3, 0x3, RZ, 0xc0, !PT ;  /* 0x0000000303077812 */ /* 0x000fc800078ec0ff */
[----:B------:R-:W-:-:S07]  /*2300*/  ISETP.NE.AND P2, PT, R7, RZ, PT ;  /* 0x000000ff0700720c */ /* 0x000fce0003f45270 */
[----:B------:R-:W-:Y:S06]  /*2310*/  @!P1 BRA `(.L_x_51) ;  /* 0x0000000000209947 */ /* 0x000fec0003800000 */
[C---:B0-----:R-:W-:Y:S01]  /*2320*/  IMAD R2, R9.reuse, 0x8, R0 ;  /* 0x0000000809027824 */ /* 0x041fe200078e0200 */
[----:B------:R-:W-:Y:S01]  /*2330*/  MOV R5, 0x7f7fffff ;  /* 0x7f7fffff00057802 */ /* 0x000fe20000000f00 */
[----:B------:R-:W-:Y:S02]  /*2340*/  IMAD.MOV.U32 R4, RZ, RZ, -0x1 ;  /* 0xffffffffff047424 */ /* 0x000fe400078e00ff */
[----:B------:R-:W-:-:S03]  /*2350*/  VIADD R9, R9, 0x4 ;  /* 0x0000000409097836 */ /* 0x000fc60000000000 */
[----:B------:R1:W-:Y:S04]  /*2360*/  STL.64 [R2], R4 ;  /* 0x0000000402007387 */ /* 0x0003e80000100a00 */
[----:B------:R1:W-:Y:S04]  /*2370*/  STL.64 [R2+0x8], R4 ;  /* 0x0000080402007387 */ /* 0x0003e80000100a00 */
[----:B------:R1:W-:Y:S04]  /*2380*/  STL.64 [R2+0x10], R4 ;  /* 0x0000100402007387 */ /* 0x0003e80000100a00 */
[----:B------:R1:W-:Y:S02]  /*2390*/  STL.64 [R2+0x18], R4 ;  /* 0x0000180402007387 */ /* 0x0003e40000100a00 */
.L_x_51:
[----:B------:R-:W-:Y:S05]  /*23a0*/  @!P2 BRA `(.L_x_47) ;  /* 0x000000000024a947 */ /* 0x000fea0003800000 */
[----:B01----:R-:W-:Y:S01]  /*23b0*/  IMAD.MOV.U32 R4, RZ, RZ, -0x1 ;  /* 0xffffffffff047424 */ /* 0x003fe200078e00ff */
[----:B------:R-:W-:Y:S01]  /*23c0*/  UMOV UR4, URZ ;  /* 0x000000ff00047c82 */ /* 0x000fe20008000000 */
[----:B------:R-:W-:-:S07]  /*23d0*/  IMAD.MOV.U32 R5, RZ, RZ, 0x7f7fffff ;  /* 0x7f7fffffff057424 */ /* 0x000fce00078e00ff */
.L_x_52:
[C---:B------:R-:W-:Y:S01]  /*23e0*/  IMAD R2, R9.reuse, 0x8, R0 ;  /* 0x0000000809027824 */ /* 0x040fe200078e0200 */
[----:B------:R-:W-:Y:S01]  /*23f0*/  UIADD3 UR4, UPT, UPT, UR4, 0x1, URZ ;  /* 0x0000000104047890 */ /* 0x000fe2000fffe0ff */
[----:B------:R-:W-:-:S03]  /*2400*/  VIADD R9, R9, 0x1 ;  /* 0x0000000109097836 */ /* 0x000fc60000000000 */
[----:B------:R3:W-:Y:S02]  /*2410*/  STL.64 [R2], R4 ;  /* 0x0000000402007387 */ /* 0x0007e40000100a00 */
[----:B------:R-:W-:-:S13]  /*2420*/  ISETP.NE.AND P1, PT, R7, UR4, PT ;  /* 0x0000000407007c0c */ /* 0x000fda000bf25270 */
[----:B---3--:R-:W-:Y:S05]  /*2430*/  @P1 BRA `(.L_x_52) ;  /* 0xfffffffc00e81947 */ /* 0x008fea000383ffff */
.L_x_47:
[----:B------:R-:W3:Y:S02]  /*2440*/  LDCU UR6, c[0x0][0x360] ;  /* 0x00006c00ff0677ac */ /* 0x000ee40008000800 */
[----:B---3--:R-:W-:-:S09]  /*2450*/  UISETP.GE.U32.AND UP0, UPT, UR6, 0x20, UPT ;  /* 0x000000200600788c */ /* 0x008fd2000bf06070 */
[----:B------:R-:W-:Y:S05]  /*2460*/  BRA.U !UP0, `(.L_x_53) ;  /* 0x0000000508007547 */ /* 0x000fea000b800000 */
[----:B------:R-:W-:Y:S05]  /*2470*/  @!P0 EXIT ;  /* 0x000000000000894d */ /* 0x000fea0003800000 */
[C---:B------:R-:W-:Y:S01]  /*2480*/  ISETP.NE.AND P0, PT, R3.reuse, 0x1, PT ;  /* 0x000000010300780c */ /* 0x040fe20003f05270 */
[----:B------:R-:W-:Y:S01]  /*2490*/  USHF.R.U32.HI UR6, URZ, 0x5, UR6 ;  /* 0x00000005ff067899 */ /* 0x000fe20008011606 */
[----:B01----:R-:W-:-:S11]  /*24a0*/  LEA R2, R3, R0, 0x3 ;  /* 0x0000000003027211 */ /* 0x003fd600078e18ff */
[----:B------:R-:W-:Y:S05]  /*24b0*/  @P0 BRA `(.L_x_54) ;  /* 0x0000000000400947 */ /* 0x000fea0003800000 */
[----:B--2---:R0:W5:Y:S01]  /*24c0*/  LDL R4, [R2+-0x4] ;  /* 0xfffffc0002047983 */ /* 0x0041620000100800 */
[----:B------:R-:W1:Y:S01]  /*24d0*/  S2UR UR5, SR_CgaCtaId ;  /* 0x00000000000579c3 */ /* 0x000e620000008800 */
[----:B------:R-:W-:Y:S02]  /*24e0*/  UMOV UR4, 0x400 ;  /* 0x0000040000047882 */ /* 0x000fe40000000000 */
[----:B-1----:R-:W-:Y:S02]  /*24f0*/  ULEA UR4, UR5, UR4, 0x18 ;  /* 0x0000000405047291 */ /* 0x002fe4000f8ec0ff */
[----:B------:R-:W-:Y:S02]  /*2500*/  UIADD3 UR5, UPT, UPT, -UR6, URZ, URZ ;  /* 0x000000ff06057290 */ /* 0x000fe4000fffe1ff */
[----:B0-----:R-:W-:-:S12]  /*2510*/  UIADD3 UR4, UPT, UPT, UR4, 0x4, URZ ;  /* 0x0000000404047890 */ /* 0x001fd8000fffe0ff */
.L_x_55:
[----:B---3--:R-:W0:Y:S01]  /*2520*/  LDS R7, [UR4] ;  /* 0x00000004ff077984 */ /* 0x008e220008000800 */
[----:B------:R-:W-:-:S04]  /*2530*/  UIADD3 UR5, UPT, UPT, UR5, 0x1, URZ ;  /* 0x0000000105057890 */ /* 0x000fc8000fffe0ff */
[----:B------:R-:W-:Y:S01]  /*2540*/  UISETP.NE.AND UP0, UPT, UR5, URZ, UPT ;  /* 0x000000ff0500728c */ /* 0x000fe2000bf05270 */
[----:B0----5:R-:W-:-:S13]  /*2550*/  FSETP.GEU.AND P0, PT, R7, R4, PT ;  /* 0x000000040700720b */ /* 0x021fda0003f0e000 */
[----:B------:R-:W0:Y:S01]  /*2560*/  @!P0 LDS R6, [UR4+-0x4] ;  /* 0xfffffc04ff068984 */ /* 0x000e220008000800 */
[----:B------:R-:W-:-:S03]  /*2570*/  @!P0 IMAD.MOV.U32 R4, RZ, RZ, R7 ;  /* 0x000000ffff048224 */ /* 0x000fc600078e0007 */
[----:B0-----:R3:W-:Y:S01]  /*2580*/  @!P0 STL.64 [R2+-0x8], R6 ;  /* 0xfffff80602008387 */ /* 0x0017e20000100a00 */
[----:B------:R-:W-:Y:S05]  /*2590*/  BRA.U !UP0, `(.L_x_53) ;  /* 0x0000000108b47547 */ /* 0x000fea000b800000 */
[----:B------:R-:W-:Y:S01]  /*25a0*/  UIADD3 UR4, UPT, UPT, UR4, 0x8, URZ ;  /* 0x0000000804047890 */ /* 0x000fe2000fffe0ff */
[----:B------:R-:W-:Y:S11]  /*25b0*/  BRA `(.L_x_55) ;  /* 0xfffffffc00d87947 */ /* 0x000ff6000383ffff */
.L_x_54:
[----:B------:R-:W0:Y:S01]  /*25c0*/  S2UR UR5, SR_CgaCtaId ;  /* 0x00000000000579c3 */ /* 0x000e220000008800 */
[C---:B------:R-:W-:Y:S01]  /*25d0*/  VIADD R5, R3.reuse, 0xfffffffe ;  /* 0xfffffffe03057836 */ /* 0x040fe20000000000 */
[----:B------:R-:W-:Y:S01]  /*25e0*/  UMOV UR4, 0x400 ;  /* 0x0000040000047882 */ /* 0x000fe20000000000 */
[----:B------:R-:W-:Y:S02]  /*25f0*/  VIADD R3, R3, 0xffffffff ;  /* 0xffffffff03037836 */ /* 0x000fe40000000000 */
[--C-:B--2---:R-:W-:Y:S02]  /*2600*/  IMAD R4, R5, 0x8, R0.reuse ;  /* 0x0000000805047824 */ /* 0x104fe400078e0200 */
[----:B------:R-:W-:Y:S02]  /*2610*/  IMAD R3, R3, 0x8, R0 ;  /* 0x0000000803037824 */ /* 0x000fe400078e0200 */
[----:B------:R-:W-:Y:S01]  /*2620*/  VIADD R9, R4, 0x8 ;  /* 0x0000000804097836 */ /* 0x000fe20000000000 */
[----:B0-----:R-:W-:-:S03]  /*2630*/  ULEA UR9, UR5, UR4, 0x18 ;  /* 0x0000000405097291 */ /* 0x001fc6000f8ec0ff */
[----:B------:R-:W-:-:S09]  /*2640*/  UMOV UR4, URZ ;  /* 0x000000ff00047c82 */ /* 0x000fd20008000000 */
.L_x_60:
[----:B------:R-:W-:Y:S01]  /*2650*/  UMOV UR8, UR4 ;  /* 0x0000000400087c82 */ /* 0x000fe20008000000 */
[----:B------:R-:W-:Y:S01]  /*2660*/  UIADD3 UR4, UPT, UPT, UR4, 0x1, URZ ;  /* 0x0000000104047890 */ /* 0x000fe2000fffe0ff */
[----:B------:R-:W-:-:S03]  /*2670*/  UMOV UR5, URZ ;  /* 0x000000ff00057c82 */ /* 0x000fc60008000000 */
[----:B------:R-:W-:-:S11]  /*2680*/  UISETP.NE.AND UP0, UPT, UR4, UR6, UPT ;  /* 0x000000060400728c */ /* 0x000fd6000bf05270 */
.L_x_59:
[----:B------:R-:W2:Y:S01]  /*2690*/  LDL R4, [R2+-0x4] ;  /* 0xfffffc0002047983 */ /* 0x000ea20000100800 */
[----:B------:R-:W0:Y:S01]  /*26a0*/  LDCU UR13, c[0x0][0x3a0] ;  /* 0x00007400ff0d77ac */ /* 0x000e220008000800 */
[----:B------:R-:W-:Y:S01]  /*26b0*/  BSSY.RECONVERGENT B0, `(.L_x_56) ;  /* 0x0000019000007945 */ /* 0x000fe20003800200 */
[----:B0-----:R-:W-:Y:S02]  /*26c0*/  UIMAD UR7, UR8, UR13, UR5 ;  /* 0x0000000d080772a4 */ /* 0x001fe4000f8e0205 */
[----:B------:R-:W-:Y:S02]  /*26d0*/  UIADD3 UR5, UPT, UPT, UR5, 0x1, URZ ;  /* 0x0000000105057890 */ /* 0x000fe4000fffe0ff */
[----:B------:R-:W-:Y:S02]  /*26e0*/  ULEA UR7, UR7, UR9, 0x3 ;  /* 0x0000000907077291 */ /* 0x000fe4000f8e18ff */
[----:B------:R-:W-:-:S07]  /*26f0*/  UISETP.NE.AND UP1, UPT, UR5, UR13, UPT ;  /* 0x0000000d0500728c */ /* 0x000fce000bf25270 */
[----:B------:R-:W2:Y:S02]  /*2700*/  LDS.64 R10, [UR7] ;  /* 0x00000007ff0a7984 */ /* 0x000ea40008000a00 */
[----:B--2---:R-:W-:-:S13]  /*2710*/  FSETP.GEU.AND P0, PT, R11, R4, PT ;  /* 0x000000040b00720b */ /* 0x004fda0003f0e000 */
[----:B------:R-:W-:Y:S05]  /*2720*/  @P0 BRA `(.L_x_57) ;  /* 0x0000000000440947 */ /* 0x000fea0003800000 */
[----:B------:R0:W-:Y:S04]  /*2730*/  STL.64 [R2+-0x8], R10 ;  /* 0xfffff80a02007387 */ /* 0x0001e80000100a00 */
[----:B------:R0:W5:Y:S01]  /*2740*/  LDL R7, [R3+0x4] ;  /* 0x0000040003077983 */ /* 0x0001620000100800 */
[----:B------:R-:W1:Y:S01]  /*2750*/  LDCU UR7, c[0x0][0x3a0] ;  /* 0x00007400ff0777ac */ /* 0x000e620008000800 */
[----:B------:R-:W-:Y:S01]  /*2760*/  MOV R8, R9 ;  /* 0x0000000900087202 */ /* 0x000fe20000000f00 */
[----:B01----:R-:W-:-:S07]  /*2770*/  IMAD.U32 R4, RZ, RZ, UR7 ;  /* 0x00000007ff047e24 */ /* 0x003fce000f8e00ff */
.L_x_58:
[----:B------:R-:W2:Y:S02]  /*2780*/  LDL.64 R10, [R8+-0x8] ;  /* 0xfffff800080a7983 */ /* 0x000ea40000100a00 */
[----:B--2--5:R-:W-:-:S13]  /*2790*/  FSETP.GEU.AND P0, PT, R7, R11, PT ;  /* 0x0000000b0700720b */ /* 0x024fda0003f0e000 */
[----:B------:R-:W-:Y:S05]  /*27a0*/  @P0 BRA `(.L_x_57) ;  /* 0x0000000000240947 */ /* 0x000fea0003800000 */
[----:B------:R-:W2:Y:S01]  /*27b0*/  LDL.64 R6, [R8] ;  /* 0x0000000008067983 */ /* 0x000ea20000100a00 */
[C---:B------:R-:W-:Y:S02]  /*27c0*/  VIADD R5, R4.reuse, 0xfffffffe ;  /* 0xfffffffe04057836 */ /* 0x040fe40000000000 */
[----:B------:R-:W-:Y:S01]  /*27d0*/  VIADD R4, R4, 0xffffffff ;  /* 0xffffffff04047836 */ /* 0x000fe20000000000 */
[----:B------:R-:W-:Y:S02]  /*27e0*/  STL.64 [R8], R10 ;  /* 0x0000000a08007387 */ /* 0x000fe40000100a00 */
[----:B------:R-:W-:Y:S01]  /*27f0*/  ISETP.GT.AND P0, PT, R5, RZ, PT ;  /* 0x000000ff0500720c */ /* 0x000fe20003f04270 */
[----:B------:R-:W-:Y:S01]  /*2800*/  VIADD R5, R8, 0xfffffff8 ;  /* 0xfffffff808057836 */ /* 0x000fe20000000000 */
[----:B--2---:R0:W-:Y:S03]  /*2810*/  STL.64 [R8+-0x8], R6 ;  /* 0xfffff80608007387 */ /* 0x0041e60000100a00 */
[----:B0-----:R-:W-:-:S08]  /*2820*/  IMAD.MOV.U32 R8, RZ, RZ, R5 ;  /* 0x000000ffff087224 */ /* 0x001fd000078e0005 */
[----:B------:R-:W-:Y:S05]  /*2830*/  @P0 BRA `(.L_x_58) ;  /* 0xfffffffc00d00947 */ /* 0x000fea000383ffff */
.L_x_57:
[----:B------:R-:W-:Y:S05]  /*2840*/  BSYNC.RECONVERGENT B0 ;  /* 0x0000000000007941 */ /* 0x000fea0003800200 */
.L_x_56:
[----:B------:R-:W-:Y:S05]  /*2850*/  BRA.U UP1, `(.L_x_59) ;  /* 0xfffffffd018c7547 */ /* 0x000fea000b83ffff */
[----:B------:R-:W-:Y:S05]  /*2860*/  BRA.U UP0, `(.L_x_60) ;  /* 0xfffffffd00787547 */ /* 0x000fea000b83ffff */
.L_x_53:
[----:B0-23--:R-:W0:Y:S02]  /*2870*/  LDC R6, c[0x0][0x3a0] ;  /* 0x0000e800ff067b82 */ /* 0x00de240000000800 */
[----:B0-----:R-:W-:-:S13]  /*2880*/  ISETP.GE.AND P0, PT, R6, 0x1, PT ;  /* 0x000000010600780c */ /* 0x001fda0003f06270 */
[----:B------:R-:W-:Y:S05]  /*2890*/  @!P0 EXIT ;  /* 0x000000000000894d */ /* 0x000fea0003800000 */
[C---:B-1----:R-:W-:Y:S01]  /*28a0*/  IADD3 R2, PT, PT, R6.reuse, -0x1, RZ ;  /* 0xffffffff06027810 */ /* 0x042fe20007ffe0ff */
[----:B------:R-:W-:Y:S01]  /*28b0*/  IMAD.MOV.U32 R3, RZ, RZ, RZ ;  /* 0x000000ffff037224 */ /* 0x000fe200078e00ff */
[----:B------:R-:W-:Y:S02]  /*28c0*/  LOP3.LUT R20, R6, 0xf, RZ, 0xc0, !PT ;  /* 0x0000000f06147812 */ /* 0x000fe400078ec0ff */
[----:B------:R-:W-:Y:S01]  /*28d0*/  ISETP.GE.U32.AND P0, PT, R2, 0xf, PT ;  /* 0x0000000f0200780c */ /* 0x000fe20003f06070 */
[----:B------:R-:W-:Y:S01]  /*28e0*/  IMAD R2, R6, UR12, RZ ;  /* 0x0000000c06027c24 */ /* 0x000fe2000f8e02ff */
[----:B------:R-:W-:-:S11]  /*28f0*/  ISETP.NE.AND P2, PT, R20, RZ, PT ;  /* 0x000000ff1400720c */ /* 0x000fd60003f45270 */
[----:B------:R-:W-:Y:S05]  /*2900*/  @!P0 BRA `(.L_x_61) ;  /* 0x0000000000bc8947 */ /* 0x000fea0003800000 */
[----:B------:R-:W0:Y:S01]  /*2910*/  LDC.64 R4, c[0x0][0x390] ;  /* 0x0000e400ff047b82 */ /* 0x000e220000000a00 */
[----:B------:R-:W-:Y:S01]  /*2920*/  LOP3.LUT R3, R6, 0x7ffffff0, RZ, 0xc0, !PT ;  /* 0x7ffffff006037812 */ /* 0x000fe200078ec0ff */
[----:B------:R-:W-:-:S04]  /*2930*/  VIADD R24, R1, 0x440 ;  /* 0x0000044001187836 */ /* 0x000fc80000000000 */
[----:B------:R-:W-:Y:S02]  /*2940*/  IMAD.MOV R7, RZ, RZ, -R3 ;  /* 0x000000ffff077224 */ /* 0x000fe400078e0a03 */
[----:B0-----:R-:W-:-:S03]  /*2950*/  IMAD.WIDE.U32 R4, R2, 0x4, R4 ;  /* 0x0000000402047825 */ /* 0x001fc600078e0004 */
[----:B------:R-:W-:-:S05]  /*2960*/  IADD3 R18, P0, PT, R4, 0x20, RZ ;  /* 0x0000002004127810 */ /* 0x000fca0007f1e0ff */
[----:B------:R-:W-:-:S08]  /*2970*/  IMAD.X R22, RZ, RZ, R5, P0 ;  /* 0x000000ffff167224 */ /* 0x000fd000000e0605 */
.L_x_62:
[----:B0-----:R-:W2:Y:S04]  /*2980*/  LDL R9, [R24+-0x40] ;  /* 0xffffc00018097983 */ /* 0x001ea80000100800 */
[----:B------:R-:W3:Y:S04]  /*2990*/  LDL R11, [R24+-0x38] ;  /* 0xffffc800180b7983 */ /* 0x000ee80000100800 */
[----:B------:R-:W4:Y:S04]  /*29a0*/  LDL R13, [R24+-0x30] ;  /* 0xffffd000180d7983 */ /* 0x000f280000100800 */
[----:B------:R-:W5:Y:S04]  /*29b0*/  LDL R15, [R24+-0x28] ;  /* 0xffffd800180f7983 */ /* 0x000f680000100800 */
[----:B------:R-:W5:Y:S04]  /*29c0*/  LDL R17, [R24+-0x20] ;  /* 0xffffe00018117983 */ /* 0x000f680000100800 */
[----:B------:R-:W5:Y:S04]  /*29d0*/  LDL R19, [R24+-0x18] ;  /* 0xffffe80018137983 */ /* 0x000f680000100800 */
[----:B------:R-:W5:Y:S04]  /*29e0*/  LDL R21, [R24+-0x10] ;  /* 0xfffff00018157983 */ /* 0x000f680000100800 */
[----:B------:R-:W5:Y:S04]  /*29f0*/  LDL R23, [R24+-0x8] ;  /* 0xfffff80018177983 */ /* 0x000f680000100800 */
[----:B------:R-:W5:Y:S04]  /*2a00*/  LDL R25, [R24] ;  /* 0x0000000018197983 */ /* 0x000f680000100800 */
[----:B------:R-:W5:Y:S04]  /*2a10*/  LDL R27, [R24+0x8] ;  /* 0x00000800181b7983 */ /* 0x000f680000100800 */
[----:B------:R-:W5:Y:S04]  /*2a20*/  LDL R29, [R24+0x10] ;  /* 0x00001000181d7983 */ /* 0x000f680000100800 */
[----:B------:R-:W5:Y:S04]  /*2a30*/  LDL R8, [R24+0x18] ;  /* 0x0000180018087983 */ /* 0x000f680000100800 */
[----:B------:R-:W5:Y:S04]  /*2a40*/  LDL R10, [R24+0x20] ;  /* 0x00002000180a7983 */ /* 0x000f680000100800 */
[----:B------:R-:W5:Y:S04]  /*2a50*/  LDL R12, [R24+0x28] ;  /* 0x00002800180c7983 */ /* 0x000f680000100800 */
[----:B------:R-:W5:Y:S04]  /*2a60*/  LDL R14, [R24+0x30] ;  /* 0x00003000180e7983 */ /* 0x000f680000100800 */
[----:B------:R0:W5:Y:S01]  /*2a70*/  LDL R16, [R24+0x38] ;  /* 0x0000380018107983 */ /* 0x0001620000100800 */
[----:B------:R-:W-:Y:S01]  /*2a80*/  MOV R4, R18 ;  /* 0x0000001200047202 */ /* 0x000fe20000000f00 */
[----:B------:R-:W-:-:S02]  /*2a90*/  IMAD.MOV.U32 R5, RZ, RZ, R22 ;  /* 0x000000ffff057224 */ /* 0x000fc400078e0016 */
[----:B------:R-:W-:Y:S01]  /*2aa0*/  VIADD R7, R7, 0x10 ;  /* 0x0000001007077836 */ /* 0x000fe20000000000 */
[----:B------:R-:W-:Y:S01]  /*2ab0*/  IADD3 R18, P1, PT, R4, 0x40, RZ ;  /* 0x0000004004127810 */ /* 0x000fe20007f3e0ff */
[----:B0-----:R-:W-:-:S03]  /*2ac0*/  VIADD R24, R24, 0x80 ;  /* 0x0000008018187836 */ /* 0x001fc60000000000 */
[----:B------:R-:W-:Y:S01]  /*2ad0*/  ISETP.NE.AND P0, PT, R7, RZ, PT ;  /* 0x000000ff0700720c */ /* 0x000fe20003f05270 */
[----:B------:R-:W-:Y:S01]  /*2ae0*/  IMAD.X R22, RZ, RZ, R5, P1 ;  /* 0x000000ffff167224 */ /* 0x000fe200008e0605 */
[----:B--2---:R0:W-:Y:S04]  /*2af0*/  STG.E desc[UR10][R4.64+-0x20], R9 ;  /* 0xffffe00904007986 */ /* 0x0041e8000c10190a */
[----:B---3--:R0:W-:Y:S04]  /*2b00*/  STG.E desc[UR10][R4.64+-0x1c], R11 ;  /* 0xffffe40b04007986 */ /* 0x0081e8000c10190a */
[----:B----4-:R0:W-:Y:S04]  /*2b10*/  STG.E desc[UR10][R4.64+-0x18], R13 ;  /* 0xffffe80d04007986 */ /* 0x0101e8000c10190a */
[----:B-----5:R0:W-:Y:S04]  /*2b20*/  STG.E desc[UR10][R4.64+-0x14], R15 ;  /* 0xffffec0f04007986 */ /* 0x0201e8000c10190a */
[----:B------:R0:W-:Y:S04]  /*2b30*/  STG.E desc[UR10][R4.64+-0x10], R17 ;  /* 0xfffff01104007986 */ /* 0x0001e8000c10190a */
        /* <DEDUP_REMOVED lines=10> */
[----:B------:R0:W-:Y:S01]  /*2be0*/  STG.E desc[UR10][R4.64+0x1c], R16 ;  /* 0x00001c1004007986 */ /* 0x0001e2000c10190a */
[----:B------:R-:W-:Y:S05]  /*2bf0*/  @P0 BRA `(.L_x_62) ;  /* 0xfffffffc00600947 */ /* 0x000fea000383ffff */
.L_x_61:
[----:B------:R-:W-:Y:S05]  /*2c00*/  @!P2 EXIT ;  /* 0x000000000000a94d */ /* 0x000fea0003800000 */
[----:B------:R-:W-:Y:S02]  /*2c10*/  ISETP.GE.U32.AND P0, PT, R20, 0x8, PT ;  /* 0x000000081400780c */ /* 0x000fe40003f06070 */
[----:B0-----:R-:W-:-:S04]  /*2c20*/  LOP3.LUT R14, R6, 0x7, RZ, 0xc0, !PT ;  /* 0x00000007060e7812 */ /* 0x001fc800078ec0ff */
[----:B------:R-:W-:-:S07]  /*2c30*/  ISETP.NE.AND P1, PT, R14, RZ, PT ;  /* 0x000000ff0e00720c */ /* 0x000fce0003f25270 */
[----:B------:R-:W-:Y:S06]  /*2c40*/  @!P0 BRA `(.L_x_63) ;  /* 0x0000000000688947 */ /* 0x000fec0003800000 */
[----:B------:R-:W-:Y:S01]  /*2c50*/  LEA R7, R3, R0, 0x3 ;  /* 0x0000000003077211 */ /* 0x000fe200078e18ff */
[----:B------:R-:W0:Y:S04]  /*2c60*/  LDC.64 R4, c[0x0][0x390] ;  /* 0x0000e400ff047b82 */ /* 0x000e280000000a00 */
[----:B------:R-:W2:Y:S04]  /*2c70*/  LDL R11, [R7] ;  /* 0x00000000070b7983 */ /* 0x000ea80000100800 */
[----:B------:R-:W3:Y:S01]  /*2c80*/  LDL R21, [R7+0x8] ;  /* 0x0000080007157983 */ /* 0x000ee20000100800 */
[----:B------:R-:W1:Y:S03]  /*2c90*/  LDC.64 R8, c[0x0][0x390] ;  /* 0x0000e400ff087b82 */ /* 0x000e660000000a00 */
[----:B------:R-:W4:Y:S04]  /*2ca0*/  LDL R15, [R7+0x10] ;  /* 0x00001000070f7983 */ /* 0x000f280000100800 */
[----:B------:R-:W5:Y:S04]  /*2cb0*/  LDL R23, [R7+0x18] ;  /* 0x0000180007177983 */ /* 0x000f680000100800 */
[----:B------:R-:W5:Y:S04]  /*2cc0*/  LDL R17, [R7+0x20] ;  /* 0x0000200007117983 */ /* 0x000f680000100800 */
[----:B------:R-:W5:Y:S04]  /*2cd0*/  LDL R25, [R7+0x28] ;  /* 0x0000280007197983 */ /* 0x000f680000100800 */
[----:B------:R-:W5:Y:S04]  /*2ce0*/  LDL R19, [R7+0x30] ;  /* 0x0000300007137983 */ /* 0x000f680000100800 */
[----:B------:R-:W5:Y:S01]  /*2cf0*/  LDL R27, [R7+0x38] ;  /* 0x00003800071b7983 */ /* 0x000f620000100800 */
[C---:B------:R-:W-:Y:S01]  /*2d00*/  IADD3 R10, P0, PT, R2.reuse, R3, RZ ;  /* 0x00000003020a7210 */ /* 0x040fe20007f1e0ff */
[----:B------:R-:W-:-:S02]  /*2d10*/  IMAD.IADD R13, R2, 0x1, R3 ;  /* 0x00000001020d7824 */ /* 0x000fc400078e0203 */
[----:B------:R-:W-:Y:S02]  /*2d20*/  VIADD R3, R3, 0x8 ;  /* 0x0000000803037836 */ /* 0x000fe40000000000 */
[----:B------:R-:W-:Y:S01]  /*2d30*/  IMAD.X R12, RZ, RZ, RZ, P0 ;  /* 0x000000ffff0c7224 */ /* 0x000fe200000e06ff */
[----:B0-----:R-:W-:Y:S01]  /*2d40*/  LEA R4, P0, R10, R4, 0x2 ;  /* 0x000000040a047211 */ /* 0x001fe200078010ff */
[----:B-1----:R-:W-:-:S03]  /*2d50*/  IMAD.WIDE.U32 R8, R13, 0x4, R8 ;  /* 0x000000040d087825 */ /* 0x002fc600078e0008 */
[----:B------:R-:W-:Y:S02]  /*2d60*/  LEA.HI.X R5, R10, R5, R12, 0x2, P0 ;  /* 0x000000050a057211 */ /* 0x000fe400000f140c */
[----:B--2---:R0:W-:Y:S04]  /*2d70*/  STG.E desc[UR10][R8.64], R11 ;  /* 0x0000000b08007986 */ /* 0x0041e8000c10190a */
[----:B---3--:R0:W-:Y:S04]  /*2d80*/  STG.E desc[UR10][R4.64+0x4], R21 ;  /* 0x0000041504007986 */ /* 0x0081e8000c10190a */
[----:B----4-:R0:W-:Y:S04]  /*2d90*/  STG.E desc[UR10][R4.64+0x8], R15 ;  /* 0x0000080f04007986 */ /* 0x0101e8000c10190a */
[----:B-----5:R0:W-:Y:S04]  /*2da0*/  STG.E desc[UR10][R4.64+0xc], R23 ;  /* 0x00000c1704007986 */ /* 0x0201e8000c10190a */
[----:B------:R0:W-:Y:S04]  /*2db0*/  STG.E desc[UR10][R4.64+0x10], R17 ;  /* 0x0000101104007986 */ /* 0x0001e8000c10190a */
[----:B------:R0:W-:Y:S04]  /*2dc0*/  STG.E desc[UR10][R4.64+0x14], R25 ;  /* 0x0000141904007986 */ /* 0x0001e8000c10190a */
[----:B------:R0:W-:Y:S04]  /*2dd0*/  STG.E desc[UR10][R4.64+0x18], R19 ;  /* 0x0000181304007986 */ /* 0x0001e8000c10190a */
[----:B------:R0:W-:Y:S02]  /*2de0*/  STG.E desc[UR10][R4.64+0x1c], R27 ;  /* 0x00001c1b04007986 */ /* 0x0001e4000c10190a */
.L_x_63:
[----:B------:R-:W-:Y:S05]  /*2df0*/  @!P1 EXIT ;  /* 0x000000000000994d */ /* 0x000fea0003800000 */
[----:B------:R-:W-:Y:S02]  /*2e00*/  ISETP.GE.U32.AND P0, PT, R14, 0x4, PT ;  /* 0x000000040e00780c */ /* 0x000fe40003f06070 */
[----:B0-----:R-:W-:-:S04]  /*2e10*/  LOP3.LUT R8, R6, 0x3, RZ, 0xc0, !PT ;  /* 0x0000000306087812 */ /* 0x001fc800078ec0ff */
[----:B------:R-:W-:-:S07]  /*2e20*/  ISETP.NE.AND P1, PT, R8, RZ, PT ;  /* 0x000000ff0800720c */ /* 0x000fce0003f25270 */
[----:B------:R-:W-:Y:S06]  /*2e30*/  @!P0 BRA `(.L_x_64) ;  /* 0x0000000000488947 */ /* 0x000fec0003800000 */
[----:B------:R-:W-:Y:S01]  /*2e40*/  IMAD R9, R3, 0x8, R0 ;  /* 0x0000000803097824 */ /* 0x000fe200078e0200 */
[----:B------:R-:W0:Y:S04]  /*2e50*/  LDC.64 R4, c[0x0][0x390] ;  /* 0x0000e400ff047b82 */ /* 0x000e280000000a00 */
[----:B------:R-:W2:Y:S04]  /*2e60*/  LDL R11, [R9] ;  /* 0x00000000090b7983 */ /* 0x000ea80000100800 */
[----:B------:R-:W3:Y:S01]  /*2e70*/  LDL R13, [R9+0x8] ;  /* 0x00000800090d7983 */ /* 0x000ee20000100800 */
[----:B------:R-:W1:Y:S03]  /*2e80*/  LDC.64 R6, c[0x0][0x390] ;  /* 0x0000e400ff067b82 */ /* 0x000e660000000a00 */
[----:B------:R-:W4:Y:S04]  /*2e90*/  LDL R17, [R9+0x10] ;  /* 0x0000100009117983 */ /* 0x000f280000100800 */
[----:B------:R-:W5:Y:S01]  /*2ea0*/  LDL R19, [R9+0x18] ;  /* 0x0000180009137983 */ /* 0x000f620000100800 */
[----:B------:R-:W-:-:S02]  /*2eb0*/  IADD3 R10, P0, PT, R2, R3, RZ ;  /* 0x00000003020a7210 */ /* 0x000fc40007f1e0ff */
[----:B------:R-:W-:Y:S01]  /*2ec0*/  IADD3 R15, PT, PT, R2, R3, RZ ;  /* 0x00000003020f7210 */ /* 0x000fe20007ffe0ff */
[----:B------:R-:W-:Y:S02]  /*2ed0*/  VIADD R3, R3, 0x4 ;  /* 0x0000000403037836 */ /* 0x000fe40000000000 */
[----:B------:R-:W-:Y:S01]  /*2ee0*/  IMAD.X R12, RZ, RZ, RZ, P0 ;  /* 0x000000ffff0c7224 */ /* 0x000fe200000e06ff */
[----:B0-----:R-:W-:-:S04]  /*2ef0*/  LEA R4, P0, R10, R4, 0x2 ;  /* 0x000000040a047211 */ /* 0x001fc800078010ff */
[----:B------:R-:W-:Y:S01]  /*2f00*/  LEA.HI.X R5, R10, R5, R12, 0x2, P0 ;  /* 0x000000050a057211 */ /* 0x000fe200000f140c */
[----:B-1----:R-:W-:-:S05]  /*2f10*/  IMAD.WIDE.U32 R6, R15, 0x4, R6 ;  /* 0x000000040f067825 */ /* 0x002fca00078e0006 */
[----:B--2---:R0:W-:Y:S04]  /*2f20*/  STG.E desc[UR10][R6.64], R11 ;  /* 0x0000000b06007986 */ /* 0x0041e8000c10190a */
[----:B---3--:R0:W-:Y:S04]  /*2f30*/  STG.E desc[UR10][R4.64+0x4], R13 ;  /* 0x0000040d04007986 */ /* 0x0081e8000c10190a */
[----:B----4-:R0:W-:Y:S04]  /*2f40*/  STG.E desc[UR10][R4.64+0x8], R17 ;  /* 0x0000081104007986 */ /* 0x0101e8000c10190a */
[----:B-----5:R0:W-:Y:S02]  /*2f50*/  STG.E desc[UR10][R4.64+0xc], R19 ;  /* 0x00000c1304007986 */ /* 0x0201e4000c10190a */
.L_x_64:
[----:B------:R-:W-:Y:S05]  /*2f60*/  @!P1 EXIT ;  /* 0x000000000000994d */ /* 0x000fea0003800000 */
[----:B0-----:R-:W0:Y:S01]  /*2f70*/  LDC.64 R4, c[0x0][0x390] ;  /* 0x0000e400ff047b82 */ /* 0x001e220000000a00 */
[----:B------:R-:W-:Y:S02]  /*2f80*/  IMAD.IADD R7, R2, 0x1, R3 ;  /* 0x0000000102077824 */ /* 0x000fe400078e0203 */
[----:B------:R-:W-:Y:S01]  /*2f90*/  IMAD R6, R3, 0x8, R0 ;  /* 0x0000000803067824 */ /* 0x000fe200078e0200 */
[----:B------:R-:W-:Y:S01]  /*2fa0*/  IADD3 R0, PT, PT, -R8, RZ, RZ ;  /* 0x000000ff08007210 */ /* 0x000fe20007ffe1ff */
[----:B0-----:R-:W-:-:S04]  /*2fb0*/  IMAD.WIDE.U32 R4, R7, 0x4, R4 ;  /* 0x0000000407047825 */ /* 0x001fc800078e0004 */
[----:B------:R-:W-:-:S07]  /*2fc0*/  IMAD.MOV.U32 R7, RZ, RZ, R5 ;  /* 0x000000ffff077224 */ /* 0x000fce00078e0005 */
.L_x_65:
[----:B0-----:R0:W2:Y:S01]  /*2fd0*/  LDL R5, [R6] ;  /* 0x0000000006057983 */ /* 0x0010a20000100800 */
[----:B------:R-:W-:Y:S01]  /*2fe0*/  IMAD.MOV.U32 R2, RZ, RZ, R4 ;  /* 0x000000ffff027224 */ /* 0x000fe200078e0004 */
[----:B------:R-:W-:Y:S01]  /*2ff0*/  IADD3 R4, P1, PT, R4, 0x4, RZ ;  /* 0x0000000404047810 */ /* 0x000fe20007f3e0ff */
[----:B------:R-:W-:Y:S02]  /*3000*/  IMAD.MOV.U32 R3, RZ, RZ, R7 ;  /* 0x000000ffff037224 */ /* 0x000fe400078e0007 */
[----:B------:R-:W-:Y:S01]  /*3010*/  VIADD R0, R0, 0x1 ;  /* 0x0000000100007836 */ /* 0x000fe20000000000 */
[----:B------:R-:W-:Y:S01]  /*3020*/  IADD3.X R7, PT, PT, RZ, R7, RZ, P1, !PT ;  /* 0x00000007ff077210 */ /* 0x000fe20000ffe4ff */
[----:B0-----:R-:W-:-:S03]  /*3030*/  VIADD R6, R6, 0x8 ;  /* 0x0000000806067836 */ /* 0x001fc60000000000 */
[----:B------:R-:W-:Y:S01]  /*3040*/  ISETP.NE.AND P0, PT, R0, RZ, PT ;  /* 0x000000ff0000720c */ /* 0x000fe20003f05270 */
[----:B--2---:R0:W-:-:S12]  /*3050*/  STG.E desc[UR10][R2.64], R5 ;  /* 0x0000000502007986 */ /* 0x0041d8000c10190a */
[----:B------:R-:W-:Y:S05]  /*3060*/  @P0 BRA `(.L_x_65) ;  /* 0xfffffffc00d80947 */ /* 0x000fea000383ffff */
[----:B------:R-:W-:Y:S05]  /*3070*/  EXIT ;  /* 0x000000000000794d */ /* 0x000fea0003800000 */
.L_x_37:
[----:B------:R-:W-:Y:S01]  /*3080*/  BSSY B2, `(.L_x_66) ;  /* 0x0000008000027945 */ /* 0x000fe20003800000 */
[----:B------:R-:W-:Y:S02]  /*3090*/  IMAD.MOV.U32 R17, RZ, RZ, R7 ;  /* 0x000000ffff117224 */ /* 0x000fe400078e0007 */
[----:B------:R-:W-:Y:S02]  /*30a0*/  IMAD.MOV.U32 R18, RZ, RZ, 0x10 ;  /* 0x00000010ff127424 */ /* 0x000fe400078e00ff */
[----:B------:R-:W-:Y:S02]  /*30b0*/  IMAD.MOV.U32 R19, RZ, RZ, 0x1f ;  /* 0x0000001fff137424 */ /* 0x000fe400078e00ff */
[----:B------:R-:W-:-:S07]  /*30c0*/  IMAD.MOV.U32 R8, RZ, RZ, -0x1 ;  /* 0xffffffffff087424 */ /* 0x000fce00078e00ff */
[----:B------:R-:W-:Y:S05]  /*30d0*/  WARPSYNC.COLLECTIVE R8, `(.L_x_67) ;  /* 0x0000000008087348 */ /* 0x000fea0003c00000 */
[----:B------:R0:W1:Y:S02]  /*30e0*/  SHFL.DOWN P0, R15, R17, R18, R19 ;  /* 0x08000012110f7389 */ /* 0x0000640000000013 */
[----:B01----:R-:W-:Y:S05]  /*30f0*/  ENDCOLLECTIVE ;  /* 0x000000000000791b */ /* 0x003fea0003800000 */
.L_x_67:
[----:B------:R-:W-:Y:S05]  /*3100*/  BSYNC B2 ;  /* 0x0000000000027941 */ /* 0x000fea0003800000 */
.L_x_66:
[----:B------:R-:W-:Y:S01]  /*3110*/  IMAD.MOV.U32 R17, RZ, RZ, R5 ;  /* 0x000000ffff117224 */ /* 0x000fe200078e0005 */
[----:B------:R-:W-:Y:S01]  /*3120*/  MOV R10, R15 ;  /* 0x0000000f000a7202 */ /* 0x000fe20000000f00 */
[----:B------:R-:W-:Y:S02]  /*3130*/  IMAD.MOV.U32 R18, RZ, RZ, 0x10 ;  /* 0x00000010ff127424 */ /* 0x000fe400078e00ff */
[----:B------:R-:W-:Y:S02]  /*3140*/  IMAD.MOV.U32 R19, RZ, RZ, 0x1f ;  /* 0x0000001fff137424 */ /* 0x000fe400078e00ff */
[----:B------:R-:W-:Y:S02]  /*3150*/  IMAD.MOV.U32 R8, RZ, RZ, -0x1 ;  /* 0xffffffffff087424 */ /* 0x000fe400078e00ff */
[----:B------:R-:W-:-:S07]  /*3160*/  FADD R10, R10, R7 ;  /* 0x000000070a0a7221 */ /* 0x000fce0000000000 */
[----:B------:R-:W-:Y:S05]  /*3170*/  WARPSYNC.COLLECTIVE R8, `(.L_x_68) ;  /* 0x0000000008087348 */ /* 0x000fea0003c00000 */
[----:B------:R0:W1:Y:S02]  /*3180*/  SHFL.DOWN P0, R15, R17, R18, R19 ;  /* 0x08000012110f7389 */ /* 0x0000640000000013 */
[----:B01----:R-:W-:Y:S05]  /*3190*/  ENDCOLLECTIVE ;  /* 0x000000000000791b */ /* 0x003fea0003800000 */
.L_x_68:
[----:B------:R-:W-:Y:S02]  /*31a0*/  IMAD.MOV.U32 R17, RZ, RZ, R10 ;  /* 0x000000ffff117224 */ /* 0x000fe400078e000a */
[----:B------:R-:W-:Y:S01]  /*31b0*/  IMAD.MOV.U32 R18, RZ, RZ, 0x8 ;  /* 0x00000008ff127424 */ /* 0x000fe200078e00ff */
[----:B------:R-:W-:-:S07]  /*31c0*/  MOV R12, R15 ;  /* 0x0000000f000c7202 */ /* 0x000fce0000000f00 */
[----:B------:R-:W-:Y:S05]  /*31d0*/  WARPSYNC.COLLECTIVE R8, `(.L_x_69) ;  /* 0x0000000008087348 */ /* 0x000fea0003c00000 */
[----:B------:R0:W1:Y:S02]  /*31e0*/  SHFL.DOWN P0, R15, R17, R18, R19 ;  /* 0x08000012110f7389 */ /* 0x0000640000000013 */
[----:B01----:R-:W-:Y:S05]  /*31f0*/  ENDCOLLECTIVE ;  /* 0x000000000000791b */ /* 0x003fea0003800000 */
.L_x_69:
[----:B------:R-:W-:-:S05]  /*3200*/  IMAD.IADD R12, R12, 0x1, R5 ;  /* 0x000000010c0c7824 */ /* 0x000fca00078e0205 */
[----:B------:R-:W-:Y:S01]  /*3210*/  MOV R17, R12 ;  /* 0x0000000c00117202 */ /* 0x000fe20000000f00 */
[----:B------:R-:W-:-:S07]  /*3220*/  IMAD.MOV.U32 R9, RZ, RZ, R15 ;  /* 0x000000ffff097224 */ /* 0x000fce00078e000f */
[----:B------:R-:W-:Y:S05]  /*3230*/  WARPSYNC.COLLECTIVE R8, `(.L_x_70) ;  /* 0x0000000008087348 */ /* 0x000fea0003c00000 */
[----:B------:R0:W1:Y:S02]  /*3240*/  SHFL.DOWN P0, R15, R17, R18, R19 ;  /* 0x08000012110f7389 */ /* 0x0000640000000013 */
[----:B01----:R-:W-:Y:S05]  /*3250*/  ENDCOLLECTIVE ;  /* 0x000000000000791b */ /* 0x003fea0003800000 */
.L_x_70:
[----:B------:R-:W-:-:S04]  /*3260*/  FADD R9, R10, R9 ;  /* 0x000000090a097221 */ /* 0x000fc80000000000 */
[----:B------:R-:W-:Y:S02]  /*3270*/  IMAD.MOV.U32 R17, RZ, RZ, R9 ;  /* 0x000000ffff117224 */ /* 0x000fe400078e0009 */
[----:B------:R-:W-:Y:S02]  /*3280*/  IMAD.MOV.U32 R18, RZ, RZ, 0x4 ;  /* 0x00000004ff127424 */ /* 0x000fe400078e00ff */
[----:B------:R-:W-:-:S07]  /*3290*/  IMAD.MOV.U32 R11, RZ, RZ, R15 ;  /* 0x000000ffff0b7224 */ /* 0x000fce00078e000f */
[----:B------:R-:W-:Y:S05]  /*32a0*/  WARPSYNC.COLLECTIVE R8, `(.L_x_71) ;  /* 0x0000000008087348 */ /* 0x000fea0003c00000 */
[----:B------:R0:W1:Y:S02]  /*32b0*/  SHFL.DOWN P0, R15, R17, R18, R19 ;  /* 0x08000012110f7389 */ /* 0x0000640000000013 */
[----:B01----:R-:W-:Y:S05]  /*32c0*/  ENDCOLLECTIVE ;  /* 0x000000000000791b */ /* 0x003fea0003800000 */
.L_x_71:
[----:B------:R-:W-:-:S04]  /*32d0*/  IMAD.IADD R11, R12, 0x1, R11 ;  /* 0x000000010c0b7824 */ /* 0x000fc800078e020b */
[----:B------:R-:W-:Y:S01]  /*32e0*/  IMAD.MOV.U32 R17, RZ, RZ, R11 ;  /* 0x000000ffff117224 */ /* 0x000fe200078e000b */
[----:B------:R-:W-:-:S07]  /*32f0*/  MOV R14, R15 ;  /* 0x0000000f000e7202 */ /* 0x000fce0000000f00 */
[----:B------:R-:W-:Y:S05]  /*3300*/  WARPSYNC.COLLECTIVE R8, `(.L_x_72) ;  /* 0x0000000008087348 */ /* 0x000fea0003c00000 */
[----:B------:R0:W1:Y:S02]  /*3310*/  SHFL.DOWN P0, R15, R17, R18, R19 ;  /* 0x08000012110f7389 */ /* 0x0000640000000013 */
[----:B01----:R-:W-:Y:S05]  /*3320*/  ENDCOLLECTIVE ;  /* 0x000000000000791b */ /* 0x003fea0003800000 */
.L_x_72:
[----:B------:R-:W-:Y:S01]  /*3330*/  FADD R14, R9, R14 ;  /* 0x0000000e090e7221 */ /* 0x000fe20000000000 */
[----:B------:R-:W-:Y:S02]  /*3340*/  IMAD.MOV.U32 R9, RZ, RZ, RZ ;  /* 0x000000ffff097224 */ /* 0x000fe400078e00ff */
[----:B------:R-:W-:Y:S02]  /*3350*/  HFMA2 R18, -RZ, RZ, 0, 1.1920928955078125e-07 ;  /* 0x00000002ff127431 */ /* 0x000fe400000001ff */
[----:B------:R-:W-:Y:S02]  /*3360*/  IMAD.MOV.U32 R17, RZ, RZ, R14 ;  /* 0x000000ffff117224 */ /* 0x000fe400078e000e */
[----:B------:R-:W-:-:S07]  /*3370*/  IMAD.MOV.U32 R16, RZ, RZ, R15 ;  /* 0x000000ffff107224 */ /* 0x000fce00078e000f */
[----:B------:R-:W-:Y:S05]  /*3380*/  WARPSYNC.COLLECTIVE R8, `(.L_x_73) ;  /* 0x0000000008087348 */ /* 0x000fea0003c00000 */
[----:B------:R0:W1:Y:S02]  /*3390*/  SHFL.DOWN P0, R15, R17, R18, R19 ;  /* 0x08000012110f7389 */ /* 0x0000640000000013 */
[----:B01----:R-:W-:Y:S05]  /*33a0*/  ENDCOLLECTIVE ;  /* 0x000000000000791b */ /* 0x003fea0003800000 */
.L_x_73:
[----:B------:R-:W-:Y:S02]  /*33b0*/  IMAD.IADD R16, R11, 0x1, R16 ;  /* 0x000000010b107824 */ /* 0x000fe400078e0210 */
[----:B------:R-:W-:Y:S02]  /*33c0*/  IMAD.MOV.U32 R11, RZ, RZ, 0x1f ;  /* 0x0000001fff0b7424 */ /* 0x000fe400078e00ff */
[----:B------:R-:W-:Y:S02]  /*33d0*/  IMAD.MOV.U32 R17, RZ, RZ, R16 ;  /* 0x000000ffff117224 */ /* 0x000fe400078e0010 */
[----:B------:R-:W-:-:S07]  /*33e0*/  IMAD.MOV.U32 R5, RZ, RZ, R15 ;  /* 0x000000ffff057224 */ /* 0x000fce00078e000f */
[----:B------:R-:W-:Y:S05]  /*33f0*/  WARPSYNC.COLLECTIVE R8, `(.L_x_74) ;  /* 0x0000000008087348 */ /* 0x000fea0003c00000 */
[----:B------:R0:W1:Y:S02]  /*3400*/  SHFL.DOWN P0, R15, R17, R18, R19 ;  /* 0x08000012110f7389 */ /* 0x0000640000000013 */
[----:B01----:R-:W-:Y:S05]  /*3410*/  ENDCOLLECTIVE ;  /* 0x000000000000791b */ /* 0x003fea0003800000 */
.L_x_74:
[----:B------:R-:W-:-:S05]  /*3420*/  FADD R7, R14, R5 ;  /* 0x000000050e077221 */ /* 0x000fca0000000000 */
[----:B------:R-:W-:Y:S01]  /*3430*/  MOV R17, R7 ;  /* 0x0000000700117202 */ /* 0x000fe20000000f00 */
[----:B------:R-:W-:Y:S02]  /*3440*/  IMAD.MOV.U32 R18, RZ, RZ, 0x1 ;  /* 0x00000001ff127424 */ /* 0x000fe400078e00ff */
[----:B------:R-:W-:-:S07]  /*3450*/  IMAD.MOV.U32 R13, RZ, RZ, R15 ;  /* 0x000000ffff0d7224 */ /* 0x000fce00078e000f */
[----:B------:R-:W-:Y:S05]  /*3460*/  WARPSYNC.COLLECTIVE R8, `(.L_x_75) ;  /* 0x0000000008087348 */ /* 0x000fea0003c00000 */
[----:B------:R0:W1:Y:S02]  /*3470*/  SHFL.DOWN P0, R15, R17, R18, R19 ;  /* 0x08000012110f7389 */ /* 0x0000640000000013 */
[----:B01----:R-:W-:Y:S05]  /*3480*/  ENDCOLLECTIVE ;  /* 0x000000000000791b */ /* 0x003fea0003800000 */
.L_x_75:
[----:B------:R-:W-:-:S04]  /*3490*/  IMAD.IADD R13, R16, 0x1, R13 ;  /* 0x00000001100d7824 */ /* 0x000fc800078e020d */
[----:B------:R-:W-:Y:S02]  /*34a0*/  IMAD.MOV.U32 R17, RZ, RZ, R13 ;  /* 0x000000ffff117224 */ /* 0x000fe400078e000d */
[----:B------:R-:W-:-:S07]  /*34b0*/  IMAD.MOV.U32 R10, RZ, RZ, R15 ;  /* 0x000000ffff0a7224 */ /* 0x000fce00078e000f */
[----:B------:R-:W-:Y:S05]  /*34c0*/  WARPSYNC.COLLECTIVE R8, `(.L_x_76) ;  /* 0x0000000008087348 */ /* 0x000fea0003c00000 */
[----:B------:R0:W1:Y:S02]  /*34d0*/  SHFL.DOWN P0, R15, R17, R18, R19 ;  /* 0x08000012110f7389 */ /* 0x0000640000000013 */
[----:B01----:R-:W-:Y:S05]  /*34e0*/  ENDCOLLECTIVE ;  /* 0x000000000000791b */ /* 0x003fea0003800000 */
.L_x_76:
[----:B------:R-:W-:-:S07]  /*34f0*/  FADD R10, R7, R10 ;  /* 0x0000000a070a7221 */ /* 0x000fce0000000000 */
[----:B------:R-:W-:Y:S05]  /*3500*/  WARPSYNC.COLLECTIVE R8, `(.L_x_77) ;  /* 0x0000000008087348 */ /* 0x000fea0003c00000 */
[----:B------:R0:W1:Y:S02]  /*3510*/  SHFL.IDX P0, R7, R10, R9, R11 ;  /* 0x000000090a077389 */ /* 0x000064000000000b */
[----:B01----:R-:W-:Y:S05]  /*3520*/  ENDCOLLECTIVE ;  /* 0x000000000000791b */ /* 0x003fea0003800000 */
.L_x_77:
[----:B------:R-:W-:-:S05]  /*3530*/  IMAD.MOV.U32 R12, RZ, RZ, R15 ;  /* 0x000000ffff0c7224 */ /* 0x000fca00078e000f */
[----:B------:R-:W-:Y:S01]  /*3540*/  IADD3 R12, PT, PT, R13, R12, RZ ;  /* 0x0000000c0d0c7210 */ /* 0x000fe20007ffe0ff */
[----:B------:R-:W-:-:S04]  /*3550*/  IMAD.MOV.U32 R5, RZ, RZ, R7 ;  /* 0x000000ffff057224 */ /* 0x000fc800078e0007 */
[----:B------:R-:W-:-:S07]  /*3560*/  IMAD.MOV.U32 R10, RZ, RZ, R12 ;  /* 0x000000ffff0a7224 */ /* 0x000fce00078e000c */
[----:B------:R-:W-:Y:S05]  /*3570*/  WARPSYNC.COLLECTIVE R8, `(.L_x_78) ;  /* 0x0000000008087348 */ /* 0x000fea0003c00000 */
[----:B------:R0:W1:Y:S02]  /*3580*/  SHFL.IDX P0, R7, R10, R9, R11 ;  /* 0x000000090a077389 */ /* 0x000064000000000b */
[----:B01----:R-:W-:Y:S05]  /*3590*/  ENDCOLLECTIVE ;  /* 0x000000000000791b */ /* 0x003fea0003800000 */
.L_x_78:
[----:B------:R-:W-:Y:S01]  /*35a0*/  MOV R12, R7 ;  /* 0x00000007000c7202 */ /* 0x000fe20000000f00 */
[----:B------:R-:W-:Y:S06]  /*35b0*/  BRA `(.L_x_79) ;  /* 0xffffffe000247947 */ /* 0x000fec000383ffff */
        .weak           $__internal_0_$__cuda_sm3x_div_rn_noftz_f32_slowpath
        .type           $__internal_0_$__cuda_sm3x_div_rn_noftz_f32_slowpath,@function
        .size           $__internal_0_$__cuda_sm3x_div_rn_noftz_f32_slowpath,(.L_x_184 - $__internal_0_$__cuda_sm3x_div_rn_noftz_f32_slowpath)
$__internal_0_$__cuda_sm3x_div_rn_noftz_f32_slowpath:
[----:B------:R-:W-:Y:S01]  /*35c0*/  SHF.R.U32.HI R9, RZ, 0x17, R12 ;  /* 0x00000017ff097819 */ /* 0x000fe2000001160c */
[--C-:B------:R-:W-:Y:S01]  /*35d0*/  IMAD.MOV.U32 R11, RZ, RZ, R5.reuse ;  /* 0x000000ffff0b7224 */ /* 0x100fe200078e0005 */
[----:B------:R-:W-:Y:S02]  /*35e0*/  SHF.R.U32.HI R7, RZ, 0x17, R5 ;  /* 0x00000017ff077819 */ /* 0x000fe40000011605 */
[----:B------:R-:W-:Y:S02]  /*35f0*/  LOP3.LUT R9, R9, 0xff, RZ, 0xc0, !PT ;  /* 0x000000ff09097812 */ /* 0x000fe400078ec0ff */
[----:B------:R-:W-:-:S03]  /*3600*/  LOP3.LUT R15, R7, 0xff, RZ, 0xc0, !PT ;  /* 0x000000ff070f7812 */ /* 0x000fc600078ec0ff */
[----:B------:R-:W-:Y:S02]  /*3610*/  VIADD R14, R9, 0xffffffff ;  /* 0xffffffff090e7836 */ /* 0x000fe40000000000 */
[----:B------:R-:W-:-:S03]  /*3620*/  VIADD R13, R15, 0xffffffff ;  /* 0xffffffff0f0d7836 */ /* 0x000fc60000000000 */
[----:B------:R-:W-:-:S04]  /*3630*/  ISETP.GT.U32.AND P0, PT, R14, 0xfd, PT ;  /* 0x000000fd0e00780c */ /* 0x000fc80003f04070 */
[----:B------:R-:W-:-:S13]  /*3640*/  ISETP.GT.U32.OR P0, PT, R13, 0xfd, P0 ;  /* 0x000000fd0d00780c */ /* 0x000fda0000704470 */
[----:B------:R-:W-:Y:S01]  /*3650*/  @!P0 IMAD.MOV.U32 R7, RZ, RZ, RZ ;  /* 0x000000ffff078224 */ /* 0x000fe200078e00ff */
[----:B------:R-:W-:Y:S06]  /*3660*/  @!P0 BRA `(.L_x_80) ;  /* 0x0000000000608947 */ /* 0x000fec0003800000 */
[----:B------:R-:W-:Y:S02]  /*3670*/  FSETP.GTU.FTZ.AND P0, PT, |R5|, +INF , PT ;  /* 0x7f8000000500780b */ /* 0x000fe40003f1c200 */
[----:B------:R-:W-:Y:S02]  /*3680*/  FSETP.GTU.FTZ.AND P1, PT, |R12|, +INF , PT ;  /* 0x7f8000000c00780b */ /* 0x000fe40003f3c200 */
[----:B------:R-:W-:Y:S02]  /*3690*/  MOV R8, R12 ;  /* 0x0000000c00087202 */ /* 0x000fe40000000f00 */
[----:B------:R-:W-:-:S13]  /*36a0*/  PLOP3.LUT P0, PT, P0, P1, PT, 0xf8, 0x8f ;  /* 0x00000000008f781c */ /* 0x000fda0000703f70 */
[----:B------:R-:W-:Y:S05]  /*36b0*/  @P0 BRA `(.L_x_81) ;  /* 0x0000000400440947 */ /* 0x000fea0003800000 */
[----:B------:R-:W-:-:S13]  /*36c0*/  LOP3.LUT P0, RZ, R12, 0x7fffffff, R11, 0xc8, !PT ;  /* 0x7fffffff0cff7812 */ /* 0x000fda000780c80b */
[----:B------:R-:W-:Y:S05]  /*36d0*/  @!P0 BRA `(.L_x_82) ;  /* 0x0000000400348947 */ /* 0x000fea0003800000 */
[C---:B------:R-:W-:Y:S02]  /*36e0*/  FSETP.NEU.FTZ.AND P0, PT, |R5|.reuse, +INF , PT ;  /* 0x7f8000000500780b */ /* 0x040fe40003f1d200 */
[----:B------:R-:W-:Y:S02]  /*36f0*/  FSETP.NEU.FTZ.AND P2, PT, |R8|, +INF , PT ;  /* 0x7f8000000800780b */ /* 0x000fe40003f5d200 */
[----:B------:R-:W-:-:S11]  /*3700*/  FSETP.NEU.FTZ.AND P1, PT, |R5|, +INF , PT ;  /* 0x7f8000000500780b */ /* 0x000fd60003f3d200 */
[----:B------:R-:W-:Y:S05]  /*3710*/  @!P2 BRA !P0, `(.L_x_82) ;  /* 0x000000040024a947 */ /* 0x000fea0004000000 */
[----:B------:R-:W-:-:S04]  /*3720*/  LOP3.LUT P0, RZ, R11, 0x7fffffff, RZ, 0xc0, !PT ;  /* 0x7fffffff0bff7812 */ /* 0x000fc8000780c0ff */
[----:B------:R-:W-:-:S13]  /*3730*/  PLOP3.LUT P0, PT, P2, P0, PT, 0x2f, 0xf2 ;  /* 0x0000000000f2781c */ /* 0x000fda0001700577 */
[----:B------:R-:W-:Y:S05]  /*3740*/  @P0 BRA `(.L_x_83) ;  /* 0x0000000400100947 */ /* 0x000fea0003800000 */
[----:B------:R-:W-:-:S04]  /*3750*/  LOP3.LUT P0, RZ, R12, 0x7fffffff, RZ, 0xc0, !PT ;  /* 0x7fffffff0cff7812 */ /* 0x000fc8000780c0ff */
[----:B------:R-:W-:-:S13]  /*3760*/  PLOP3.LUT P0, PT, P1, P0, PT, 0x2f, 0xf2 ;  /* 0x0000000000f2781c */ /* 0x000fda0000f00577 */
[----:B------:R-:W-:Y:S05]  /*3770*/  @P0 BRA `(.L_x_84) ;  /* 0x0000000000f80947 */ /* 0x000fea0003800000 */
[----:B------:R-:W-:Y:S02]  /*3780*/  ISETP.GE.AND P0, PT, R13, RZ, PT ;  /* 0x000000ff0d00720c */ /* 0x000fe40003f06270 */
[----:B------:R-:W-:-:S11]  /*3790*/  ISETP.GE.AND P1, PT, R14, RZ, PT ;  /* 0x000000ff0e00720c */ /* 0x000fd60003f26270 */
[----:B------:R-:W-:Y:S02]  /*37a0*/  @P0 IMAD.MOV.U32 R7, RZ, RZ, RZ ;  /* 0x000000ffff070224 */ /* 0x000fe400078e00ff */
[----:B------:R-:W-:Y:S01]  /*37b0*/  @!P0 FFMA R11, R5, 1.84467440737095516160e+19, RZ ;  /* 0x5f800000050b8823 */ /* 0x000fe200000000ff */
[----:B------:R-:W-:Y:S02]  /*37c0*/  @!P0 IMAD.MOV.U32 R7, RZ, RZ, -0x40 ;  /* 0xffffffc0ff078424 */ /* 0x000fe400078e00ff */
[----:B------:R-:W-:Y:S02]  /*37d0*/  @!P1 FFMA R12, R8, 1.84467440737095516160e+19, RZ ;  /* 0x5f800000080c9823 */ /* 0x000fe400000000ff */
[----:B------:R-:W-:-:S07]  /*37e0*/  @!P1 VIADD R7, R7, 0x40 ;  /* 0x0000004007079836 */ /* 0x000fce0000000000 */
.L_x_80:
[----:B------:R-:W-:Y:S02]  /*37f0*/  LEA R5, R9, 0xc0800000, 0x17 ;  /* 0xc080000009057811 */ /* 0x000fe400078eb8ff */
[----:B------:R-:W-:-:S03]  /*3800*/  IADD3 R8, PT, PT, R15, -0x7f, RZ ;  /* 0xffffff810f087810 */ /* 0x000fc60007ffe0ff */
[----:B------:R-:W-:Y:S02]  /*3810*/  IMAD.IADD R12, R12, 0x1, -R5 ;  /* 0x000000010c0c7824 */ /* 0x000fe400078e0a05 */
[----:B------:R-:W-:Y:S02]  /*3820*/  IMAD R5, R8, -0x800000, R11 ;  /* 0xff80000008057824 */ /* 0x000fe400078e020b */
[----:B------:R0:W1:Y:S01]  /*3830*/  MUFU.RCP R13, R12 ;  /* 0x0000000c000d7308 */ /* 0x0000620000001000 */
[----:B------:R-:W-:Y:S01]  /*3840*/  FADD.FTZ R14, -R12, -RZ ;  /* 0x800000ff0c0e7221 */ /* 0x000fe20000010100 */
[----:B0-----:R-:W-:-:S05]  /*3850*/  IADD3 R12, PT, PT, R8, 0x7f, -R9 ;  /* 0x0000007f080c7810 */ /* 0x001fca0007ffe809 */
[----:B------:R-:W-:Y:S02]  /*3860*/  IMAD.IADD R12, R12, 0x1, R7 ;  /* 0x000000010c0c7824 */ /* 0x000fe400078e0207 */
[----:B-1----:R-:W-:-:S04]  /*3870*/  FFMA R16, R13, R14, 1 ;  /* 0x3f8000000d107423 */ /* 0x002fc8000000000e */
[----:B------:R-:W-:-:S04]  /*3880*/  FFMA R18, R13, R16, R13 ;  /* 0x000000100d127223 */ /* 0x000fc8000000000d */
[----:B------:R-:W-:-:S04]  /*3890*/  FFMA R11, R5, R18, RZ ;  /* 0x00000012050b7223 */ /* 0x000fc800000000ff */
[----:B------:R-:W-:-:S04]  /*38a0*/  FFMA R16, R14, R11, R5 ;  /* 0x0000000b0e107223 */ /* 0x000fc80000000005 */
[----:B------:R-:W-:-:S04]  /*38b0*/  FFMA R11, R18, R16, R11 ;  /* 0x00000010120b7223 */ /* 0x000fc8000000000b */
[----:B------:R-:W-:-:S04]  /*38c0*/  FFMA R14, R14, R11, R5 ;  /* 0x0000000b0e0e7223 */ /* 0x000fc80000000005 */
[----:B------:R-:W-:-:S05]  /*38d0*/  FFMA R5, R18, R14, R11 ;  /* 0x0000000e12057223 */ /* 0x000fca000000000b */
[----:B------:R-:W-:-:S04]  /*38e0*/  SHF.R.U32.HI R8, RZ, 0x17, R5 ;  /* 0x00000017ff087819 */ /* 0x000fc80000011605 */
[----:B------:R-:W-:-:S05]  /*38f0*/  LOP3.LUT R8, R8, 0xff, RZ, 0xc0, !PT ;  /* 0x000000ff08087812 */ /* 0x000fca00078ec0ff */
[----:B------:R-:W-:-:S04]  /*3900*/  IMAD.IADD R13, R8, 0x1, R12 ;  /* 0x00000001080d7824 */ /* 0x000fc800078e020c */
[----:B------:R-:W-:-:S05]  /*3910*/  VIADD R7, R13, 0xffffffff ;  /* 0xffffffff0d077836 */ /* 0x000fca0000000000 */
[----:B------:R-:W-:-:S13]  /*3920*/  ISETP.GE.U32.AND P0, PT, R7, 0xfe, PT ;  /* 0x000000fe0700780c */ /* 0x000fda0003f06070 */
[----:B------:R-:W-:Y:S05]  /*3930*/  @!P0 BRA `(.L_x_85) ;  /* 0x0000000000808947 */ /* 0x000fea0003800000 */
[----:B------:R-:W-:-:S13]  /*3940*/  ISETP.GT.AND P0, PT, R13, 0xfe, PT ;  /* 0x000000fe0d00780c */ /* 0x000fda0003f04270 */
[----:B------:R-:W-:Y:S05]  /*3950*/  @P0 BRA `(.L_x_86) ;  /* 0x00000000006c0947 */ /* 0x000fea0003800000 */
[----:B------:R-:W-:-:S13]  /*3960*/  ISETP.GE.AND P0, PT, R13, 0x1, PT ;  /* 0x000000010d00780c */ /* 0x000fda0003f06270 */
[----:B------:R-:W-:Y:S05]  /*3970*/  @P0 BRA `(.L_x_87) ;  /* 0x0000000000980947 */ /* 0x000fea0003800000 */
[----:B------:R-:W-:Y:S02]  /*3980*/  ISETP.GE.AND P0, PT, R13, -0x18, PT ;  /* 0xffffffe80d00780c */ /* 0x000fe40003f06270 */
[----:B------:R-:W-:-:S11]  /*3990*/  LOP3.LUT R5, R5, 0x80000000, RZ, 0xc0, !PT ;  /* 0x8000000005057812 */ /* 0x000fd600078ec0ff */
[----:B------:R-:W-:Y:S05]  /*39a0*/  @!P0 BRA `(.L_x_87) ;  /* 0x00000000008c8947 */ /* 0x000fea0003800000 */
[CCC-:B------:R-:W-:Y:S01]  /*39b0*/  FFMA.RZ R7, R18.reuse, R14.reuse, R11.reuse ;  /* 0x0000000e12077223 */ /* 0x1c0fe2000000c00b */
[C---:B------:R-:W-:Y:S02]  /*39c0*/  VIADD R12, R13.reuse, 0x20 ;  /* 0x000000200d0c7836 */ /* 0x040fe40000000000 */
[CCC-:B------:R-:W-:Y:S01]  /*39d0*/  FFMA.RM R8, R18.reuse, R14.reuse, R11.reuse ;  /* 0x0000000e12087223 */ /* 0x1c0fe2000000400b */
[----:B------:R-:W-:Y:S02]  /*39e0*/  ISETP.NE.AND P2, PT, R13, RZ, PT ;  /* 0x000000ff0d00720c */ /* 0x000fe40003f45270 */
[----:B------:R-:W-:Y:S01]  /*39f0*/  LOP3.LUT R9, R7, 0x7fffff, RZ, 0xc0, !PT ;  /* 0x007fffff07097812 */ /* 0x000fe200078ec0ff */
[----:B------:R-:W-:Y:S01]  /*3a00*/  FFMA.RP R7, R18, R14, R11 ;  /* 0x0000000e12077223 */ /* 0x000fe2000000800b */
[----:B------:R-:W-:Y:S02]  /*3a10*/  ISETP.NE.AND P1, PT, R13, RZ, PT ;  /* 0x000000ff0d00720c */ /* 0x000fe40003f25270 */
[----:B------:R-:W-:-:S02]  /*3a20*/  LOP3.LUT R9, R9, 0x800000, RZ, 0xfc, !PT ;  /* 0x0080000009097812 */ /* 0x000fc400078efcff */
[----:B------:R-:W-:Y:S02]  /*3a30*/  IADD3 R11, PT, PT, -R13, RZ, RZ ;  /* 0x000000ff0d0b7210 */ /* 0x000fe40007ffe1ff */
[----:B------:R-:W-:Y:S02]  /*3a40*/  SHF.L.U32 R12, R9, R12, RZ ;  /* 0x0000000c090c7219 */ /* 0x000fe400000006ff */
[----:B------:R-:W-:Y:S02]  /*3a50*/  FSETP.NEU.FTZ.AND P0, PT, R7, R8, PT ;  /* 0x000000080700720b */ /* 0x000fe40003f1d000 */
[----:B------:R-:W-:Y:S02]  /*3a60*/  SEL R8, R11, RZ, P2 ;  /* 0x000000ff0b087207 */ /* 0x000fe40001000000 */
[----:B------:R-:W-:Y:S02]  /*3a70*/  ISETP.NE.AND P1, PT, R12, RZ, P1 ;  /* 0x000000ff0c00720c */ /* 0x000fe40000f25270 */
[----:B------:R-:W-:-:S02]  /*3a80*/  SHF.R.U32.HI R8, RZ, R8, R9 ;  /* 0x00000008ff087219 */ /* 0x000fc40000011609 */
[----:B------:R-:W-:Y:S02]  /*3a90*/  PLOP3.LUT P0, PT, P0, P1, PT, 0xf8, 0x8f ;  /* 0x00000000008f781c */ /* 0x000fe40000703f70 */
[----:B------:R-:W-:Y:S02]  /*3aa0*/  SHF.R.U32.HI R12, RZ, 0x1, R8 ;  /* 0x00000001ff0c7819 */ /* 0x000fe40000011608 */
[----:B------:R-:W-:-:S04]  /*3ab0*/  SEL R7, RZ, 0x1, !P0 ;  /* 0x00000001ff077807 */ /* 0x000fc80004000000 */
[----:B------:R-:W-:-:S04]  /*3ac0*/  LOP3.LUT R7, R7, 0x1, R12, 0xf8, !PT ;  /* 0x0000000107077812 */ /* 0x000fc800078ef80c */
[----:B------:R-:W-:-:S05]  /*3ad0*/  LOP3.LUT R7, R7, R8, RZ, 0xc0, !PT ;  /* 0x0000000807077212 */ /* 0x000fca00078ec0ff */
[----:B------:R-:W-:-:S05]  /*3ae0*/  IMAD.IADD R12, R12, 0x1, R7 ;  /* 0x000000010c0c7824 */ /* 0x000fca00078e0207 */
[----:B------:R-:W-:Y:S01]  /*3af0*/  LOP3.LUT R5, R12, R5, RZ, 0xfc, !PT ;  /* 0x000000050c057212 */ /* 0x000fe200078efcff */
[----:B------:R-:W-:Y:S06]  /*3b00*/  BRA `(.L_x_87) ;  /* 0x0000000000347947 */ /* 0x000fec0003800000 */
.L_x_86:
[----:B------:R-:W-:-:S04]  /*3b10*/  LOP3.LUT R5, R5, 0x80000000, RZ, 0xc0, !PT ;  /* 0x8000000005057812 */ /* 0x000fc800078ec0ff */
[----:B------:R-:W-:Y:S01]  /*3b20*/  LOP3.LUT R5, R5, 0x7f800000, RZ, 0xfc, !PT ;  /* 0x7f80000005057812 */ /* 0x000fe200078efcff */
[----:B------:R-:W-:Y:S06]  /*3b30*/  BRA `(.L_x_87) ;  /* 0x0000000000287947 */ /* 0x000fec0003800000 */
.L_x_85:
[----:B------:R-:W-:Y:S01]  /*3b40*/  IMAD R5, R12, 0x800000, R5 ;  /* 0x008000000c057824 */ /* 0x000fe200078e0205 */
[----:B------:R-:W-:Y:S06]  /*3b50*/  BRA `(.L_x_87) ;  /* 0x0000000000207947 */ /* 0x000fec0003800000 */
.L_x_84:
[----:B------:R-:W-:-:S04]  /*3b60*/  LOP3.LUT R5, R12, 0x80000000, R11, 0x48, !PT ;  /* 0x800000000c057812 */ /* 0x000fc800078e480b */
[----:B------:R-:W-:Y:S01]  /*3b70*/  LOP3.LUT R5, R5, 0x7f800000, RZ, 0xfc, !PT ;  /* 0x7f80000005057812 */ /* 0x000fe200078efcff */
[----:B------:R-:W-:Y:S06]  /*3b80*/  BRA `(.L_x_87) ;  /* 0x0000000000147947 */ /* 0x000fec0003800000 */
.L_x_83:
[----:B------:R-:W-:Y:S01]  /*3b90*/  LOP3.LUT R5, R12, 0x80000000, R11, 0x48, !PT ;  /* 0x800000000c057812 */ /* 0x000fe200078e480b */
[----:B------:R-:W-:Y:S06]  /*3ba0*/  BRA `(.L_x_87) ;  /* 0x00000000000c7947 */ /* 0x000fec0003800000 */
.L_x_82:
[----:B------:R-:W0:Y:S01]  /*3bb0*/  MUFU.RSQ R5, -QNAN ;  /* 0xffc0000000057908 */ /* 0x000e220000001400 */
[----:B------:R-:W-:Y:S05]  /*3bc0*/  BRA `(.L_x_87) ;  /* 0x0000000000047947 */ /* 0x000fea0003800000 */
.L_x_81:
[----:B------:R-:W-:-:S07]  /*3bd0*/  FADD.FTZ R5, R5, R8 ;  /* 0x0000000805057221 */ /* 0x000fce0000010000 */
.L_x_87:
[----:B------:R-:W-:-:S04]  /*3be0*/  IMAD.MOV.U32 R11, RZ, RZ, 0x0 ;  /* 0x00000000ff0b7424 */ /* 0x000fc800078e00ff */
[----:B0-----:R-:W-:Y:S05]  /*3bf0*/  RET.REL.NODEC R10 `(_ZN6impute27select_neighbors_lls_kernelEPKfPKhPiiii) ;  /* 0xffffffc40a007950 */ /* 0x001fea0003c3ffff */
.L_x_88:
[----:B------:R-:W-:-:S00]  /*3c00*/  BRA `(.L_x_88) ;  /* 0xfffffffc00fc7947 */ /* 0x000fc0000383ffff */
[----:B------:R-:W-:-:S00]  /*3c10*/  NOP ;  /* 0x0000000000007918 */ /* 0x000fc00000000000 */
        /* <DEDUP_REMOVED lines=14> */
.L_x_184:


//--------------------- .text._ZN6impute28select_neighbors_ills_kernelEPKfPiiii --------------------------
	.section	.text._ZN6impute28select_neighbors_ills_kernelEPKfPiiii,"ax",@progbits
	.align	128
        .global         _ZN6impute28select_neighbors_ills_kernelEPKfPiiii
        .type           _ZN6impute28select_neighbors_ills_kernelEPKfPiiii,@function
        .size           _ZN6impute28select_neighbors_ills_kernelEPKfPiiii,(.L_x_187 - _ZN6impute28select_neighbors_ills_kernelEPKfPiiii)
        .other          _ZN6impute28select_neighbors_ills_kernelEPKfPiiii,@"STO_CUDA_ENTRY STV_DEFAULT"
_ZN6impute28select_neighbors_ills_kernelEPKfPiiii:
.text._ZN6impute28select_neighbors_ills_kernelEPKfPiiii:
[----:B------:R-:W0:Y:S08]  /*0000*/  LDC R1, c[0x0][0x37c] ;  /* 0x0000df00ff017b82 */ /* 0x000e300000000800 */
[----:B------:R-:W1:Y:S01]  /*0010*/  S2UR UR10, SR_CTAID.X ;  /* 0x00000000000a79c3 */ /* 0x000e620000002500 */
[----:B0-----:R-:W-:-:S07]  /*0020*/  IADD3 R1, PT, PT, R1, -0x800, RZ ;  /* 0xfffff80001017810 */ /* 0x001fce0007ffe0ff */
[----:B------:R-:W1:Y:S02]  /*0030*/  LDC R11, c[0x0][0x390] ;  /* 0x0000e400ff0b7b82 */ /* 0x000e640000000800 */
[----:B-1----:R-:W-:-:S13]  /*0040*/  ISETP.LE.AND P0, PT, R11, UR10, PT ;  /* 0x0000000a0b007c0c */ /* 0x002fda000bf03270 */
[----:B------:R-:W-:Y:S05]  /*0050*/  @P0 EXIT ;  /* 0x000000000000094d */ /* 0x000fea0003800000 */
[----:B------:R-:W0:Y:S01]  /*0060*/  LDC R10, c[0x0][0x398] ;  /* 0x0000e600ff0a7b82 */ /* 0x000e220000000800 */
[----:B------:R-:W1:Y:S01]  /*0070*/  S2R R20, SR_TID.X ;  /* 0x0000000000147919 */ /* 0x000e620000002100 */
[----:B0-----:R-:W-:Y:S02]  /*0080*/  ISETP.GE.AND P0, PT, R10, 0x1, PT ;  /* 0x000000010a00780c */ /* 0x001fe40003f06270 */
[----:B-1----:R-:W-:Y:S02]  /*0090*/  SHF.R.U32.HI R2, RZ, 0x5, R20 ;  /* 0x00000005ff027819 */ /* 0x002fe40000011614 */
[----:B------:R-:W-:-:S09]  /*00a0*/  LOP3.LUT R0, R20, 0x1f, RZ, 0xc0, !PT ;  /* 0x0000001f14007812 */ /* 0x000fd200078ec0ff */
[----:B------:R-:W-:Y:S05]  /*00b0*/  @!P0 BRA `(.L_x_89) ;  /* 0x0000000400008947 */ /* 0x000fea0003800000 */
[C---:B------:R-:W-:Y:S01]  /*00c0*/  VIADD R3, R10.reuse, 0xffffffff ;  /* 0xffffffff0a037836 */ /* 0x040fe20000000000 */
[----:B------:R-:W-:Y:S01]  /*00d0*/  LOP3.LUT R12, R10, 0xf, RZ, 0xc0, !PT ;  /* 0x0000000f0a0c7812 */ /* 0x000fe200078ec0ff */
[----:B------:R-:W-:-:S03]  /*00e0*/  HFMA2 R8, -RZ, RZ, 0, 0 ;  /* 0x00000000ff087431 */ /* 0x000fc600000001ff */
[----:B------:R-:W-:Y:S02]  /*00f0*/  ISETP.GE.U32.AND P0, PT, R3, 0xf, PT ;  /* 0x0000000f0300780c */ /* 0x000fe40003f06070 */
[----:B------:R-:W-:-:S11]  /*0100*/  ISETP.NE.AND P1, PT, R12, RZ, PT ;  /* 0x000000ff0c00720c */ /* 0x000fd60003f25270 */
[----:B------:R-:W-:Y:S05]  /*0110*/  @!P0 BRA `(.L_x_90) ;  /* 0x0000000000488947 */ /* 0x000fea0003800000 */
[----:B------:R-:W-:Y:S01]  /*0120*/  LOP3.LUT R8, R10, 0x7ffffff0, RZ, 0xc0, !PT ;  /* 0x7ffffff00a087812 */ /* 0x000fe200078ec0ff */
[----:B------:R-:W-:Y:S01]  /*0130*/  IMAD.MOV.U32 R3, RZ, RZ, RZ ;  /* 0x000000ffff037224 */ /* 0x000fe200078e00ff */
[----:B------:R-:W-:Y:S01]  /*0140*/  MOV R4, 0xffffffff ;  /* 0xffffffff00047802 */ /* 0x000fe20000000f00 */
[----:B------:R-:W-:Y:S01]  /*0150*/  IMAD.MOV.U32 R5, RZ, RZ, 0x7f7fffff ;  /* 0x7f7fffffff057424 */ /* 0x000fe200078e00ff */
[----:B------:R-:W-:Y:S01]  /*0160*/  MOV R6, 0xffffffff ;  /* 0xffffffff00067802 */ /* 0x000fe20000000f00 */
[----:B------:R-:W-:-:S07]  /*0170*/  IMAD.MOV.U32 R7, RZ, RZ, 0x7f7fffff ;  /* 0x7f7fffffff077424 */ /* 0x000fce00078e00ff */
.L_x_91:
[C---:B0-----:R-:W-:Y:S01]  /*0180*/  LEA R9, R3.reuse, R1, 0x3 ;  /* 0x0000000103097211 */ /* 0x041fe200078e18ff */
[----:B------:R-:W-:-:S04]  /*0190*/  VIADD R3, R3, 0x10 ;  /* 0x0000001003037836 */ /* 0x000fc80000000000 */
[----:B------:R0:W-:Y:S01]  /*01a0*/  STL.128 [R9], R4 ;  /* 0x0000000409007387 */ /* 0x0001e20000100c00 */
[----:B------:R-:W-:-:S03]  /*01b0*/  ISETP.NE.AND P0, PT, R3, R8, PT ;  /* 0x000000080300720c */ /* 0x000fc60003f05270 */
        /* <DEDUP_REMOVED lines=8> */
.L_x_90:
[----:B------:R-:W-:Y:S05]  /*0240*/  @!P1 BRA `(.L_x_89) ;  /* 0x00000000009c9947 */ /* 0x000fea0003800000 */
[----:B------:R-:W-:Y:S02]  /*0250*/  ISETP.GE.U32.AND P0, PT, R12, 0x8, PT ;  /* 0x000000080c00780c */ /* 0x000fe40003f06070 */
[----:B0-----:R-:W-:-:S04]  /*0260*/  LOP3.LUT R6, R10, 0x7, RZ, 0xc0, !PT ;  /* 0x000000070a067812 */ /* 0x001fc800078ec0ff */
[----:B------:R-:W-:-:S07]  /*0270*/  ISETP.NE.AND P1, PT, R6, RZ, PT ;  /* 0x000000ff0600720c */ /* 0x000fce0003f25270 */
[----:B------:R-:W-:Y:S06]  /*0280*/  @!P0 BRA `(.L_x_92) ;  /* 0x0000000000308947 */ /* 0x000fec0003800000 */
[C---:B------:R-:W-:Y:S01]  /*0290*/  LEA R3, R8.reuse, R1, 0x3 ;  /* 0x0000000108037211 */ /* 0x040fe200078e18ff */
[----:B------:R-:W-:Y:S01]  /*02a0*/  IMAD.MOV.U32 R4, RZ, RZ, -0x1 ;  /* 0xffffffffff047424 */ /* 0x000fe200078e00ff */
[----:B------:R-:W-:Y:S01]  /*02b0*/  MOV R5, 0x7f7fffff ;  /* 0x7f7fffff00057802 */ /* 0x000fe20000000f00 */
[----:B------:R-:W-:-:S04]  /*02c0*/  VIADD R8, R8, 0x8 ;  /* 0x0000000808087836 */ /* 0x000fc80000000000 */
        /* <DEDUP_REMOVED lines=8> */
.L_x_92:
[----:B------:R-:W-:Y:S05]  /*0350*/  @!P1 BRA `(.L_x_89) ;  /* 0x0000000000589947 */ /* 0x000fea0003800000 */
[----:B------:R-:W-:Y:S02]  /*0360*/  ISETP.GE.U32.AND P0, PT, R6, 0x4, PT ;  /* 0x000000040600780c */ /* 0x000fe40003f06070 */
[----:B------:R-:W-:-:S04]  /*0370*/  LOP3.LUT R7, R10, 0x3, RZ, 0xc0, !PT ;  /* 0x000000030a077812 */ /* 0x000fc800078ec0ff */
[----:B------:R-:W-:-:S07]  /*0380*/  ISETP.NE.AND P1, PT, R7, RZ, PT ;  /* 0x000000ff0700720c */ /* 0x000fce0003f25270 */
[----:B------:R-:W-:Y:S06]  /*0390*/  @!P0 BRA `(.L_x_93) ;  /* 0x0000000000208947 */ /* 0x000fec0003800000 */
[C---:B0-----:R-:W-:Y:S01]  /*03a0*/  LEA R3, R8.reuse, R1, 0x3 ;  /* 0x0000000108037211 */ /* 0x041fe200078e18ff */
[----:B------:R-:W-:Y:S01]  /*03b0*/  IMAD.MOV.U32 R4, RZ, RZ, -0x1 ;  /* 0xffffffffff047424 */ /* 0x000fe200078e00ff */
[----:B------:R-:W-:Y:S01]  /*03c0*/  MOV R5, 0x7f7fffff ;  /* 0x7f7fffff00057802 */ /* 0x000fe20000000f00 */
[----:B------:R-:W-:-:S04]  /*03d0*/  VIADD R8, R8, 0x4 ;  /* 0x0000000408087836 */ /* 0x000fc80000000000 */
[----:B------:R1:W-:Y:S04]  /*03e0*/  STL.64 [R3], R4 ;  /* 0x0000000403007387 */ /* 0x0003e80000100a00 */
[----:B------:R1:W-:Y:S04]  /*03f0*/  STL.64 [R3+0x8], R4 ;  /* 0x0000080403007387 */ /* 0x0003e80000100a00 */
[----:B------:R1:W-:Y:S04]  /*0400*/  STL.64 [R3+0x10], R4 ;  /* 0x0000100403007387 */ /* 0x0003e80000100a00 */
[----:B------:R1:W-:Y:S02]  /*0410*/  STL.64 [R3+0x18], R4 ;  /* 0x0000180403007387 */ /* 0x0003e40000100a00 */
.L_x_93:
[----:B------:R-:W-:Y:S05]  /*0420*/  @!P1 BRA `(.L_x_89) ;  /* 0x0000000000249947 */ /* 0x000fea0003800000 */
[----:B01----:R-:W-:Y:S01]  /*0430*/  MOV R4, 0xffffffff ;  /* 0xffffffff00047802 */ /* 0x003fe20000000f00 */
[----:B------:R-:W-:Y:S01]  /*0440*/  IMAD.MOV.U32 R5, RZ, RZ, 0x7f7fffff ;  /* 0x7f7fffffff057424 */ /* 0x000fe200078e00ff */
[----:B------:R-:W-:-:S06]  /*0450*/  UMOV UR4, URZ ;  /* 0x000000ff00047c82 */ /* 0x000fcc0008000000 */
.L_x_94:
[C---:B------:R-:W-:Y:S01]  /*0460*/  LEA R3, R8.reuse, R1, 0x3 ;  /* 0x0000000108037211 */ /* 0x040fe200078e18ff */
[----:B------:R-:W-:Y:S01]  /*0470*/  UIADD3 UR4, UPT, UPT, UR4, 0x1, URZ ;  /* 0x0000000104047890 */ /* 0x000fe2000fffe0ff */
[----:B------:R-:W-:-:S03]  /*0480*/  VIADD R8, R8, 0x1 ;  /* 0x0000000108087836 */ /* 0x000fc60000000000 */
[----:B------:R2:W-:Y:S02]  /*0490*/  STL.64 [R3], R4 ;  /* 0x0000000403007387 */ /* 0x0005e40000100a00 */
[----:B------:R-:W-:-:S13]  /*04a0*/  ISETP.NE.AND P0, PT, R7, UR4, PT ;  /* 0x0000000407007c0c */ /* 0x000fda000bf05270 */
[----:B--2---:R-:W-:Y:S05]  /*04b0*/  @P0 BRA `(.L_x_94) ;  /* 0xfffffffc00e80947 */ /* 0x004fea000383ffff */
.L_x_89:
[----:B------:R-:W-:Y:S01]  /*04c0*/  ISETP.GE.U32.AND P0, PT, R2, R11, PT ;  /* 0x0000000b0200720c */ /* 0x000fe20003f06070 */
[----:B------:R-:W2:Y:S01]  /*04d0*/  LDCU.64 UR12, c[0x0][0x358] ;  /* 0x00006b00ff0c77ac */ /* 0x000ea20008000a00 */
[----:B------:R-:W-:Y:S11]  /*04e0*/  BSSY B0, `(.L_x_95) ;  /* 0x000013b000007945 */ /* 0x000ff60003800000 */
[----:B------:R-:W-:Y:S05]  /*04f0*/  @P0 BRA `(.L_x_96) ;  /* 0x0000001000e40947 */ /* 0x000fea0003800000 */
[----:B0-----:R-:W0:Y:S01]  /*0500*/  LDC R9, c[0x0][0x360] ;  /* 0x0000d800ff097b82 */ /* 0x001e220000000800 */
[C---:B------:R-:W-:Y:S02]  /*0510*/  ISETP.GE.AND P0, PT, R10.reuse, 0x2, PT ;  /* 0x000000020a00780c */ /* 0x040fe40003f06270 */
[----:B------:R-:W-:-:S11]  /*0520*/  LEA R8, R10, R1, 0x3 ;  /* 0x000000010a087211 */ /* 0x000fd600078e18ff */
[----:B------:R-:W-:Y:S05]  /*0530*/  @!P0 BRA `(.L_x_97) ;  /* 0x00000008008c8947 */ /* 0x000fea0003800000 */
[----:B------:R-:W3:Y:S01]  /*0540*/  LDCU UR4, c[0x0][0x394] ;  /* 0x00007280ff0477ac */ /* 0x000ee20008000800 */
[----:B------:R-:W-:-:S05]  /*0550*/  LOP3.LUT R10, RZ, R0, RZ, 0x33, !PT ;  /* 0x00000000ff0a7212 */ /* 0x000fca00078e33ff */
[----:B---3--:R-:W-:-:S05]  /*0560*/  VIADD R10, R10, UR4 ;  /* 0x000000040a0a7c36 */ /* 0x008fca0008000000 */
[----:B------:R-:W-:-:S04]  /*0570*/  LEA.HI R11, R10, 0x1, RZ, 0x1b ;  /* 0x000000010a0b7811 */ /* 0x000fc800078fd8ff */
[----:B------:R-:W-:-:S07]  /*0580*/  LOP3.LUT R11, R11, 0x7, RZ, 0xc0, !PT ;  /* 0x000000070b0b7812 */ /* 0x000fce00078ec0ff */
.L_x_109:
[----:B------:R-:W-:Y:S01]  /*0590*/  ISETP.NE.AND P0, PT, R2, UR10, PT ;  /* 0x0000000a02007c0c */ /* 0x000fe2000bf05270 */
[----:B------:R-:W-:-:S12]  /*05a0*/  BSSY B2, `(.L_x_98) ;  /* 0x0000097000027945 */ /* 0x000fd80003800000 */
[----:B-1--4-:R-:W-:Y:S05]  /*05b0*/  @!P0 BRA `(.L_x_99) ;  /* 0x0000000800548947 */ /* 0x012fea0003800000 */
[----:B-1----:R-:W1:Y:S01]  /*05c0*/  LDC R3, c[0x0][0x394] ;  /* 0x0000e500ff037b82 */ /* 0x002e620000000800 */
[----:B------:R-:W-:Y:S01]  /*05d0*/  BSSY.RECONVERGENT B1, `(.L_x_100) ;  /* 0x0000071000017945 */ /* 0x000fe20003800200 */
[----:B------:R-:W-:Y:S01]  /*05e0*/  HFMA2 R13, -RZ, RZ, 0, 0 ;  /* 0x00000000ff0d7431 */ /* 0x000fe200000001ff */
[----:B-1----:R-:W-:-:S13]  /*05f0*/  ISETP.GE.AND P0, PT, R0, R3, PT ;  /* 0x000000030000720c */ /* 0x002fda0003f06270 */
[----:B------:R-:W-:Y:S05]  /*0600*/  @P0 BRA `(.L_x_101) ;  /* 0x0000000400b40947 */ /* 0x000fea0003800000 */
[----:B------:R-:W-:Y:S01]  /*0610*/  ISETP.GE.U32.AND P0, PT, R10, 0xe0, PT ;  /* 0x000000e00a00780c */ /* 0x000fe20003f06070 */
[----:B------:R-:W-:Y:S01]  /*0620*/  BSSY.RECONVERGENT B3, `(.L_x_102) ;  /* 0x0000033000037945 */ /* 0x000fe20003800200 */
[----:B------:R-:W-:Y:S01]  /*0630*/  ISETP.NE.AND P1, PT, R11, RZ, PT ;  /* 0x000000ff0b00720c */ /* 0x000fe20003f25270 */
[----:B------:R-:W-:Y:S01]  /*0640*/  IMAD.MOV.U32 R13, RZ, RZ, RZ ;  /* 0x000000ffff0d7224 */ /* 0x000fe200078e00ff */
[----:B------:R-:W-:-:S09]  /*0650*/  MOV R12, R0 ;  /* 0x00000000000c7202 */ /* 0x000fd20000000f00 */
[----:B------:R-:W-:Y:S05]  /*0660*/  @!P0 BRA `(.L_x_103) ;  /* 0x0000000000b88947 */ /* 0x000fea0003800000 */
[----:B------:R-:W-:Y:S01]  /*0670*/  LEA.HI R14, R10, 0x1, RZ, 0x1b ;  /* 0x000000010a0e7811 */ /* 0x000fe200078fd8ff */
[----:B------:R-:W-:Y:S01]  /*0680*/  IMAD.MOV.U32 R15, RZ, RZ, RZ ;  /* 0x000000ffff0f7224 */ /* 0x000fe200078e00ff */
[----:B------:R-:W-:Y:S01]  /*0690*/  MOV R13, RZ ;  /* 0x000000ff000d7202 */ /* 0x000fe20000000f00 */
[----:B------:R-:W-:Y:S01]  /*06a0*/  IMAD.MOV.U32 R12, RZ, RZ, R0 ;  /* 0x000000ffff0c7224 */ /* 0x000fe200078e0000 */
[----:B------:R-:W-:-:S07]  /*06b0*/  LOP3.LUT R14, R14, 0xffffff8, RZ, 0xc0, !PT ;  /* 0x0ffffff80e0e7812 */ /* 0x000fce00078ec0ff */
.L_x_104:
[----:B------:R-:W1:Y:S01]  /*06c0*/  LDC.64 R6, c[0x0][0x380] ;  /* 0x0000e000ff067b82 */ /* 0x000e620000000a00 */
[--C-:B------:R-:W-:Y:S02]  /*06d0*/  IMAD R5, R3, UR10, R12.reuse ;  /* 0x0000000a03057c24 */ /* 0x100fe4000f8e020c */
[----:B------:R-:W-:Y:S02]  /*06e0*/  IMAD R17, R2, R3, R12 ;  /* 0x0000000302117224 */ /* 0x000fe400078e020c */
[----:B-1----:R-:W-:-:S04]  /*06f0*/  IMAD.WIDE R4, R5, 0x4, R6 ;  /* 0x0000000405047825 */ /* 0x002fc800078e0206 */
[----:B------:R-:W-:Y:S01]  /*0700*/  IMAD.WIDE R6, R17, 0x4, R6 ;  /* 0x0000000411067825 */ /* 0x000fe200078e0206 */
[----:B--2---:R-:W2:Y:S04]  /*0710*/  LDG.E R16, desc[UR12][R4.64] ;  /* 0x0000000c04107981 */ /* 0x004ea8000c1e1900 */
[----:B------:R-:W2:Y:S04]  /*0720*/  LDG.E R17, desc[UR12][R6.64] ;  /* 0x0000000c06117981 */ /* 0x000ea8000c1e1900 */
[----:B------:R-:W3:Y:S04]  /*0730*/  LDG.E R23, desc[UR12][R4.64+0x80] ;  /* 0x0000800c04177981 */ /* 0x000ee8000c1e1900 */
[----:B------:R-:W3:Y:S04]  /*0740*/  LDG.E R24, desc[UR12][R6.64+0x80] ;  /* 0x0000800c06187981 */ /* 0x000ee8000c1e1900 */
[----:B------:R-:W4:Y:S04]  /*0750*/  LDG.E R21, desc[UR12][R4.64+0x100] ;  /* 0x0001000c04157981 */ /* 0x000f28000c1e1900 */
[----:B------:R-:W4:Y:S04]  /*0760*/  LDG.E R22, desc[UR12][R6.64+0x100] ;  /* 0x0001000c06167981 */ /* 0x000f28000c1e1900 */
[----:B------:R-:W5:Y:S04]  /*0770*/  LDG.E R19, desc[UR12][R4.64+0x180] ;  /* 0x0001800c04137981 */ /* 0x000f68000c1e1900 */
[----:B------:R-:W5:Y:S04]  /*0780*/  LDG.E R18, desc[UR12][R4.64+0x200] ;  /* 0x0002000c04127981 */ /* 0x000f68000c1e1900 */
[----:B------:R-:W5:Y:S01]  /*0790*/  LDG.E R25, desc[UR12][R4.64+0x380] ;  /* 0x0003800c04197981 */ /* 0x000f62000c1e1900 */
[----:B--2---:R-:W-:-:S03]  /*07a0*/  FADD R26, R16, -R17 ;  /* 0x80000011101a7221 */ /* 0x004fc60000000000 */
[----:B------:R-:W2:Y:S01]  /*07b0*/  LDG.E R17, desc[UR12][R4.64+0x280] ;  /* 0x0002800c04117981 */ /* 0x000ea2000c1e1900 */
[----:B------:R-:W-:-:S03]  /*07c0*/  FFMA R27, R26, R26, R13 ;  /* 0x0000001a1a1b7223 */ /* 0x000fc6000000000d */
[----:B------:R-:W5:Y:S01]  /*07d0*/  LDG.E R26, desc[UR12][R6.64+0x180] ;  /* 0x0001800c061a7981 */ /* 0x000f62000c1e1900 */
[----:B---3--:R-:W-:-:S03]  /*07e0*/  FADD R24, R23, -R24 ;  /* 0x8000001817187221 */ /* 0x008fc60000000000 */
[----:B------:R-:W3:Y:S01]  /*07f0*/  LDG.E R13, desc[UR12][R6.64+0x200] ;  /* 0x0002000c060d7981 */ /* 0x000ee2000c1e1900 */
[----:B------:R-:W-:-:S03]  /*0800*/  FFMA R27, R24, R24, R27 ;  /* 0x00000018181b7223 */ /* 0x000fc6000000001b */
[----:B------:R-:W2:Y:S01]  /*0810*/  LDG.E R24, desc[UR12][R6.64+0x280] ;  /* 0x0002800c06187981 */ /* 0x000ea2000c1e1900 */
[----:B----4-:R-:W-:-:S03]  /*0820*/  FADD R28, R21, -R22 ;  /* 0x80000016151c7221 */ /* 0x010fc60000000000 */
[----:B------:R-:W4:Y:S04]  /*0830*/  LDG.E R16, desc[UR12][R4.64+0x300] ;  /* 0x0003000c04107981 */ /* 0x000f28000c1e1900 */
[----:B------:R-:W4:Y:S04]  /*0840*/  LDG.E R21, desc[UR12][R6.64+0x300] ;  /* 0x0003000c06157981 */ /* 0x000f28000c1e1900 */
[----:B------:R-:W4:Y:S01]  /*0850*/  LDG.E R22, desc[UR12][R6.64+0x380] ;  /* 0x0003800c06167981 */ /* 0x000f22000c1e1900 */
[----:B------:R-:W-:Y:S01]  /*0860*/  FFMA R27, R28, R28, R27 ;  /* 0x0000001c1c1b7223 */ /* 0x000fe2000000001b */
[----:B------:R-:W-:-:S04]  /*0870*/  IADD3 R15, PT, PT, R15, 0x8, RZ ;  /* 0x000000080f0f7810 */ /* 0x000fc80007ffe0ff */
[----:B------:R-:W-:Y:S01]  /*0880*/  ISETP.NE.AND P0, PT, R15, R14, PT ;  /* 0x0000000e0f00720c */ /* 0x000fe20003f05270 */
[----:B------:R-:W-:Y:S02]  /*0890*/  VIADD R12, R12, 0x100 ;  /* 0x000001000c0c7836 */ /* 0x000fe40000000000 */
[----:B-----5:R-:W-:-:S04]  /*08a0*/  FADD R26, R19, -R26 ;  /* 0x8000001a131a7221 */ /* 0x020fc80000000000 */
[----:B------:R-:W-:Y:S01]  /*08b0*/  FFMA R27, R26, R26, R27 ;  /* 0x0000001a1a1b7223 */ /* 0x000fe2000000001b */
[----:B---3--:R-:W-:Y:S01]  /*08c0*/  FADD R18, R18, -R13 ;  /* 0x8000000d12127221 */ /* 0x008fe20000000000 */
[----:B--2---:R-:W-:-:S03]  /*08d0*/  FADD R24, R17, -R24 ;  /* 0x8000001811187221 */ /* 0x004fc60000000000 */
[----:B------:R-:W-:-:S04]  /*08e0*/  FFMA R27, R18, R18, R27 ;  /* 0x00000012121b7223 */ /* 0x000fc8000000001b */
[----:B------:R-:W-:Y:S01]  /*08f0*/  FFMA R27, R24, R24, R27 ;  /* 0x00000018181b7223 */ /* 0x000fe2000000001b */
[----:B----4-:R-:W-:Y:S01]  /*0900*/  FADD R16, R16, -R21 ;  /* 0x8000001510107221 */ /* 0x010fe20000000000 */
[----:B------:R-:W-:-:S03]  /*0910*/  FADD R22, R25, -R22 ;  /* 0x8000001619167221 */ /* 0x000fc60000000000 */
[----:B------:R-:W-:-:S04]  /*0920*/  FFMA R27, R16, R16, R27 ;  /* 0x00000010101b7223 */ /* 0x000fc8000000001b */
[----:B------:R-:W-:Y:S01]  /*0930*/  FFMA R13, R22, R22, R27 ;  /* 0x00000016160d7223 */ /* 0x000fe2000000001b */
[----:B------:R-:W-:Y:S06]  /*0940*/  @P0 BRA `(.L_x_104) ;  /* 0xfffffffc005c0947 */ /* 0x000fec000383ffff */
.L_x_103:
[----:B--2---:R-:W-:Y:S05]  /*0950*/  BSYNC.RECONVERGENT B3 ;  /* 0x0000000000037941 */ /* 0x004fea0003800200 */
.L_x_102:
[----:B------:R-:W-:Y:S05]  /*0960*/  @!P1 BRA `(.L_x_101) ;  /* 0x0000000000dc9947 */ /* 0x000fea0003800000 */
[----:B------:R-:W-:Y:S01]  /*0970*/  IADD3 R4, PT, PT, R11, -0x1, RZ ;  /* 0xffffffff0b047810 */ /* 0x000fe20007ffe0ff */
[----:B------:R-:W-:Y:S01]  /*0980*/  BSSY.RECONVERGENT B3, `(.L_x_105) ;  /* 0x000001b000037945 */ /* 0x000fe20003800200 */
[----:B------:R-:W-:Y:S02]  /*0990*/  LEA.HI R5, R10, 0x1, RZ, 0x1b ;  /* 0x000000010a057811 */ /* 0x000fe400078fd8ff */
[----:B------:R-:W-:Y:S02]  /*09a0*/  ISETP.GE.U32.AND P0, PT, R4, 0x3, PT ;  /* 0x000000030400780c */ /* 0x000fe40003f06070 */
[----:B------:R-:W-:-:S11]  /*09b0*/  LOP3.LUT P1, RZ, R5, 0x3, RZ, 0xc0, !PT ;  /* 0x0000000305ff7812 */ /* 0x000fd6000782c0ff */
[----:B------:R-:W-:Y:S05]  /*09c0*/  @!P0 BRA `(.L_x_106) ;  /* 0x0000000000588947 */ /* 0x000fea0003800000 */
[----:B------:R-:W1:Y:S01]  /*09d0*/  LDC.64 R6, c[0x0][0x380] ;  /* 0x0000e000ff067b82 */ /* 0x000e620000000a00 */
[--C-:B------:R-:W-:Y:S02]  /*09e0*/  IMAD R5, R3, UR10, R12.reuse ;  /* 0x0000000a03057c24 */ /* 0x100fe4000f8e020c */
[----:B------:R-:W-:Y:S02]  /*09f0*/  IMAD R15, R2, R3, R12 ;  /* 0x00000003020f7224 */ /* 0x000fe400078e020c */
[----:B-1----:R-:W-:-:S04]  /*0a00*/  IMAD.WIDE R4, R5, 0x4, R6 ;  /* 0x0000000405047825 */ /* 0x002fc800078e0206 */
[----:B------:R-:W-:Y:S01]  /*0a10*/  IMAD.WIDE R6, R15, 0x4, R6 ;  /* 0x000000040f067825 */ /* 0x000fe200078e0206 */
[----:B------:R-:W2:Y:S04]  /*0a20*/  LDG.E R14, desc[UR12][R4.64] ;  /* 0x0000000c040e7981 */ /* 0x000ea8000c1e1900 */
[----:B------:R-:W2:Y:S04]  /*0a30*/  LDG.E R15, desc[UR12][R6.64] ;  /* 0x0000000c060f7981 */ /* 0x000ea8000c1e1900 */
[----:B------:R-:W3:Y:S04]  /*0a40*/  LDG.E R16, desc[UR12][R4.64+0x80] ;  /* 0x0000800c04107981 */ /* 0x000ee8000c1e1900 */
[----:B------:R-:W3:Y:S04]  /*0a50*/  LDG.E R17, desc[UR12][R6.64+0x80] ;  /* 0x0000800c06117981 */ /* 0x000ee8000c1e1900 */
[----:B------:R-:W4:Y:S04]  /*0a60*/  LDG.E R18, desc[UR12][R4.64+0x100] ;  /* 0x0001000c04127981 */ /* 0x000f28000c1e1900 */
[----:B------:R-:W4:Y:S04]  /*0a70*/  LDG.E R19, desc[UR12][R6.64+0x100] ;  /* 0x0001000c06137981 */ /* 0x000f28000c1e1900 */
[----:B------:R-:W5:Y:S04]  /*0a80*/  LDG.E R21, desc[UR12][R4.64+0x180] ;  /* 0x0001800c04157981 */ /* 0x000f68000c1e1900 */
[----:B------:R-:W5:Y:S01]  /*0a90*/  LDG.E R22, desc[UR12][R6.64+0x180] ;  /* 0x0001800c06167981 */ /* 0x000f62000c1e1900 */
[----:B------:R-:W-:-:S02]  /*0aa0*/  VIADD R12, R12, 0x80 ;  /* 0x000000800c0c7836 */ /* 0x000fc40000000000 */
[----:B--2---:R-:W-:-:S04]  /*0ab0*/  FADD R14, R14, -R15 ;  /* 0x8000000f0e0e7221 */ /* 0x004fc80000000000 */
[----:B------:R-:W-:Y:S01]  /*0ac0*/  FFMA R13, R14, R14, R13 ;  /* 0x0000000e0e0d7223 */ /* 0x000fe2000000000d */
[----:B---3--:R-:W-:-:S04]  /*0ad0*/  FADD R16, R16, -R17 ;  /* 0x8000001110107221 */ /* 0x008fc80000000000 */
[----:B------:R-:W-:Y:S01]  /*0ae0*/  FFMA R13, R16, R16, R13 ;  /* 0x00000010100d7223 */ /* 0x000fe2000000000d */
[----:B----4-:R-:W-:-:S04]  /*0af0*/  FADD R18, R18, -R19 ;  /* 0x8000001312127221 */ /* 0x010fc80000000000 */
[----:B------:R-:W-:Y:S01]  /*0b00*/  FFMA R13, R18, R18, R13 ;  /* 0x00000012120d7223 */ /* 0x000fe2000000000d */
[----:B-----5:R-:W-:-:S04]  /*0b10*/  FADD R22, R21, -R22 ;  /* 0x8000001615167221 */ /* 0x020fc80000000000 */
[----:B------:R-:W-:-:S07]  /*0b20*/  FFMA R13, R22, R22, R13 ;  /* 0x00000016160d7223 */ /* 0x000fce000000000d */
.L_x_106:
[----:B------:R-:W-:Y:S05]  /*0b30*/  BSYNC.RECONVERGENT B3 ;  /* 0x0000000000037941 */ /* 0x000fea0003800200 */
.L_x_105:
[----:B------:R-:W-:Y:S05]  /*0b40*/  @!P1 BRA `(.L_x_101) ;  /* 0x0000000000649947 */ /* 0x000fea0003800000 */
[C---:B------:R-:W-:Y:S02]  /*0b50*/  LOP3.LUT P1, RZ, R10.reuse, 0x60, RZ, 0xc0, !PT ;  /* 0x000000600aff7812 */ /* 0x040fe4000782c0ff */
[----:B------:R-:W-:-:S11]  /*0b60*/  LOP3.LUT P0, RZ, R10, 0x20, RZ, 0xc0, !PT ;  /* 0x000000200aff7812 */ /* 0x000fd6000780c0ff */
[----:B------:R-:W1:Y:S01]  /*0b70*/  @P1 LDC.64 R14, c[0x0][0x380] ;  /* 0x0000e000ff0e1b82 */ /* 0x000e620000000a00 */
[--C-:B------:R-:W-:Y:S02]  /*0b80*/  @P1 IMAD R7, R3, UR10, R12.reuse ;  /* 0x0000000a03071c24 */ /* 0x100fe4000f8e020c */
[----:B------:R-:W-:Y:S01]  /*0b90*/  @P1 IMAD R17, R2, R3, R12 ;  /* 0x0000000302111224 */ /* 0x000fe200078e020c */
[----:B------:R-:W-:-:S04]  /*0ba0*/  @P1 IADD3 R12, PT, PT, R12, 0x40, RZ ;  /* 0x000000400c0c1810 */ /* 0x000fc80007ffe0ff */
[----:B------:R-:W2:Y:S01]  /*0bb0*/  @!P0 LDC.64 R4, c[0x0][0x380] ;  /* 0x0000e000ff048b82 */ /* 0x000ea20000000a00 */
[----:B-1----:R-:W-:-:S04]  /*0bc0*/  @P1 IMAD.WIDE R6, R7, 0x4, R14 ;  /* 0x0000000407061825 */ /* 0x002fc800078e020e */
[----:B------:R-:W-:Y:S01]  /*0bd0*/  @P1 IMAD.WIDE R14, R17, 0x4, R14 ;  /* 0x00000004110e1825 */ /* 0x000fe200078e020e */
[----:B------:R-:W3:Y:S03]  /*0be0*/  @P1 LDG.E R18, desc[UR12][R6.64+0x80] ;  /* 0x0000800c06121981 */ /* 0x000ee6000c1e1900 */
[--C-:B------:R-:W-:Y:S01]  /*0bf0*/  @!P0 IMAD R17, R3, UR10, R12.reuse ;  /* 0x0000000a03118c24 */ /* 0x100fe2000f8e020c */
[----:B------:R-:W4:Y:S01]  /*0c00*/  @P1 LDG.E R19, desc[UR12][R14.64] ;  /* 0x0000000c0e131981 */ /* 0x000f22000c1e1900 */
[----:B------:R-:W-:-:S03]  /*0c10*/  @!P0 IMAD R3, R2, R3, R12 ;  /* 0x0000000302038224 */ /* 0x000fc600078e020c */
[----:B------:R-:W4:Y:S01]  /*0c20*/  @P1 LDG.E R12, desc[UR12][R6.64] ;  /* 0x0000000c060c1981 */ /* 0x000f22000c1e1900 */
[----:B--2---:R-:W-:-:S03]  /*0c30*/  @!P0 IMAD.WIDE R16, R17, 0x4, R4 ;  /* 0x0000000411108825 */ /* 0x004fc600078e0204 */
[----:B------:R-:W3:Y:S01]  /*0c40*/  @P1 LDG.E R21, desc[UR12][R14.64+0x80] ;  /* 0x0000800c0e151981 */ /* 0x000ee2000c1e1900 */
[----:B------:R-:W-:-:S03]  /*0c50*/  @!P0 IMAD.WIDE R4, R3, 0x4, R4 ;  /* 0x0000000403048825 */ /* 0x000fc600078e0204 */
[----:B------:R-:W2:Y:S04]  /*0c60*/  @!P0 LDG.E R16, desc[UR12][R16.64] ;  /* 0x0000000c10108981 */ /* 0x000ea8000c1e1900 */
[----:B------:R-:W2:Y:S01]  /*0c70*/  @!P0 LDG.E R5, desc[UR12][R4.64] ;  /* 0x0000000c04058981 */ /* 0x000ea2000c1e1900 */
[----:B----4-:R-:W-:Y:S01]  /*0c80*/  @P1 FADD R12, R12, -R19 ;  /* 0x800000130c0c1221 */ /* 0x010fe20000000000 */
[----:B---3--:R-:W-:-:S03]  /*0c90*/  @P1 FADD R21, R18, -R21 ;  /* 0x8000001512151221 */ /* 0x008fc60000000000 */
[----:B------:R-:W-:-:S04]  /*0ca0*/  @P1 FFMA R12, R12, R12, R13 ;  /* 0x0000000c0c0c1223 */ /* 0x000fc8000000000d */
[----:B------:R-:W-:Y:S01]  /*0cb0*/  @P1 FFMA R13, R21, R21, R12 ;  /* 0x00000015150d1223 */ /* 0x000fe2000000000c */
[----:B--2---:R-:W-:-:S04]  /*0cc0*/  @!P0 FADD R12, R16, -R5 ;  /* 0x80000005100c8221 */ /* 0x004fc80000000000 */
[----:B------:R-:W-:-:S07]  /*0cd0*/  @!P0 FFMA R13, R12, R12, R13 ;  /* 0x0000000c0c0d8223 */ /* 0x000fce000000000d */
.L_x_101:
[----:B--2---:R-:W-:Y:S05]  /*0ce0*/  BSYNC.RECONVERGENT B1 ;  /* 0x0000000000017941 */ /* 0x004fea0003800200 */
.L_x_100:
[----:B------:R-:W-:Y:S01]  /*0cf0*/  UMOV UR4, 0xffffffff ;  /* 0xffffffff00047882 */ /* 0x000fe20000000000 */
[----:B------:R-:W-:Y:S02]  /*0d00*/  ISETP.NE.AND P0, PT, R0, RZ, PT ;  /* 0x000000ff0000720c */ /* 0x000fe40003f05270 */
[----:B------:R-:W-:Y:S11]  /*0d10*/  BRA.DIV UR4, `(.L_x_107) ;  /* 0x0000002204c07947 */ /* 0x000ff6000b800000 */
[----:B------:R-:W1:Y:S02]  /*0d20*/  SHFL.DOWN PT, R4, R13, 0x10, 0x1f ;  /* 0x0a001f000d047f89 */ /* 0x000e6400000e0000 */
[----:B-1----:R-:W-:-:S05]  /*0d30*/  FADD R4, R4, R13 ;  /* 0x0000000d04047221 */ /* 0x002fca0000000000 */
        /* <DEDUP_REMOVED lines=8> */
[----:B------:R1:W2:Y:S02]  /*0dc0*/  SHFL.IDX PT, R3, R12, RZ, 0x1f ;  /* 0x00001fff0c037589 */ /* 0x0002a400000e0000 */
.L_x_153:
[----:B------:R-:W-:Y:S05]  /*0dd0*/  @P0 BRA `(.L_x_99) ;  /* 0x00000000004c0947 */ /* 0x000fea0003800000 */
[----:B------:R-:W2:Y:S02]  /*0de0*/  LDL R4, [R8+-0x4] ;  /* 0xfffffc0008047983 */ /* 0x000ea40000100800 */
[----:B--2---:R-:W-:-:S13]  /*0df0*/  FSETP.GT.AND P0, PT, R4, R3, PT ;  /* 0x000000030400720b */ /* 0x004fda0003f04000 */
[----:B------:R-:W-:Y:S05]  /*0e00*/  @!P0 BRA `(.L_x_99) ;  /* 0x0000000000408947 */ /* 0x000fea0003800000 */
[----:B------:R-:W2:Y:S01]  /*0e10*/  LDC R6, c[0x0][0x398] ;  /* 0x0000e600ff067b82 */ /* 0x000ea20000000800 */
[----:B------:R3:W-:Y:S01]  /*0e20*/  STL.64 [R8+-0x8], R2 ;  /* 0xfffff80208007387 */ /* 0x0007e20000100a00 */
[----:B--2---:R-:W-:-:S05]  /*0e30*/  VIADD R4, R6, 0xffffffff ;  /* 0xffffffff06047836 */ /* 0x004fca0000000000 */
[----:B------:R-:W-:-:S05]  /*0e40*/  LEA R4, R4, R1, 0x3 ;  /* 0x0000000104047211 */ /* 0x000fca00078e18ff */
[----:B------:R3:W5:Y:S01]  /*0e50*/  LDL R5, [R4+0x4] ;  /* 0x0000040004057983 */ /* 0x0007620000100800 */
[----:B------:R-:W-:-:S07]  /*0e60*/  VIADD R6, R6, 0xfffffffe ;  /* 0xfffffffe06067836 */ /* 0x000fce0000000000 */
.L_x_108:
[----:B---34-:R-:W-:-:S05]  /*0e70*/  LEA R3, R6, R1, 0x3 ;  /* 0x0000000106037211 */ /* 0x018fca00078e18ff */
[----:B-1----:R-:W2:Y:S02]  /*0e80*/  LDL.64 R12, [R3] ;  /* 0x00000000030c7983 */ /* 0x002ea40000100a00 */
[----:B--2--5:R-:W-:-:S13]  /*0e90*/  FSETP.GEU.AND P0, PT, R5, R13, PT ;  /* 0x0000000d0500720b */ /* 0x024fda0003f0e000 */
[----:B------:R-:W-:Y:S05]  /*0ea0*/  @P0 BRA `(.L_x_99) ;  /* 0x0000000000180947 */ /* 0x000fea0003800000 */
[----:B------:R-:W2:Y:S01]  /*0eb0*/  LDL.64 R4, [R3+0x8] ;  /* 0x0000080003047983 */ /* 0x000ea20000100a00 */
[C---:B------:R-:W-:Y:S01]  /*0ec0*/  ISETP.GT.AND P0, PT, R6.reuse, RZ, PT ;  /* 0x000000ff0600720c */ /* 0x040fe20003f04270 */
[----:B------:R-:W-:Y:S02]  /*0ed0*/  VIADD R6, R6, 0xffffffff ;  /* 0xffffffff06067836 */ /* 0x000fe40000000000 */
[----:B------:R4:W-:Y:S04]  /*0ee0*/  STL.64 [R3+0x8], R12 ;  /* 0x0000080c03007387 */ /* 0x0009e80000100a00 */
[----:B--2---:R4:W-:Y:S06]  /*0ef0*/  STL.64 [R3], R4 ;  /* 0x0000000403007387 */ /* 0x0049ec0000100a00 */
[----:B------:R-:W-:Y:S05]  /*0f00*/  @P0 BRA `(.L_x_108) ;  /* 0xfffffffc00d80947 */ /* 0x000fea000383ffff */
.L_x_99:
[----:B--2---:R-:W-:Y:S05]  /*0f10*/  BSYNC B2 ;  /* 0x0000000000027941 */ /* 0x004fea0003800000 */
.L_x_98:
[----:B------:R-:W2:Y:S01]  /*0f20*/  LDCU UR4, c[0x0][0x390] ;  /* 0x00007200ff0477ac */ /* 0x000ea20008000800 */
[----:B0-----:R-:W-:-:S04]  /*0f30*/  LEA.HI R2, R9, R2, RZ, 0x1b ;  /* 0x0000000209027211 */ /* 0x001fc800078fd8ff */
[----:B--2---:R-:W-:-:S13]  /*0f40*/  ISETP.GE.AND P0, PT, R2, UR4, PT ;  /* 0x0000000402007c0c */ /* 0x004fda000bf06270 */
[----:B------:R-:W-:Y:S05]  /*0f50*/  @!P0 BRA `(.L_x_109) ;  /* 0xfffffff4008c8947 */ /* 0x000fea000383ffff */
[----:B------:R-:W-:Y:S05]  /*0f60*/  BRA `(.L_x_96) ;  /* 0x0000000800487947 */ /* 0x000fea0003800000 */
.L_x_97:
[----:B------:R-:W3:Y:S01]  /*0f70*/  LDCU UR4, c[0x0][0x394] ;  /* 0x00007280ff0477ac */ /* 0x000ee20008000800 */
[----:B------:R-:W-:-:S04]  /*0f80*/  LOP3.LUT R10, RZ, R0, RZ, 0x33, !PT ;  /* 0x00000000ff0a7212 */ /* 0x000fc800078e33ff */
[----:B---3--:R-:W-:-:S04]  /*0f90*/  IADD3 R10, PT, PT, R10, UR4, RZ ;  /* 0x000000040a0a7c10 */ /* 0x008fc8000fffe0ff */
[----:B------:R-:W-:-:S04]  /*0fa0*/  LEA.HI R11, R10, 0x1, RZ, 0x1b ;  /* 0x000000010a0b7811 */ /* 0x000fc800078fd8ff */
[----:B------:R-:W-:-:S07]  /*0fb0*/  LOP3.LUT R11, R11, 0x7, RZ, 0xc0, !PT ;  /* 0x000000070b0b7812 */ /* 0x000fce00078ec0ff */
.L_x_120:
[----:B------:R-:W-:Y:S01]  /*0fc0*/  ISETP.NE.AND P0, PT, R2, UR10, PT ;  /* 0x0000000a02007c0c */ /* 0x000fe2000bf05270 */
[----:B------:R-:W-:-:S12]  /*0fd0*/  BSSY B2, `(.L_x_110) ;  /* 0x0000087000027945 */ /* 0x000fd80003800000 */
[----:B-1----:R-:W-:Y:S05]  /*0fe0*/  @!P0 BRA `(.L_x_111) ;  /* 0x0000000800148947 */ /* 0x002fea0003800000 */
[----:B-1----:R-:W1:Y:S01]  /*0ff0*/  LDC R3, c[0x0][0x394] ;  /* 0x0000e500ff037b82 */ /* 0x002e620000000800 */
[----:B------:R-:W-:Y:S01]  /*1000*/  BSSY.RECONVERGENT B1, `(.L_x_112) ;  /* 0x0000071000017945 */ /* 0x000fe20003800200 */
[----:B------:R-:W-:Y:S01]  /*1010*/  IMAD.MOV.U32 R13, RZ, RZ, RZ ;  /* 0x000000ffff0d7224 */ /* 0x000fe200078e00ff */
[----:B-1----:R-:W-:-:S13]  /*1020*/  ISETP.GE.AND P0, PT, R0, R3, PT ;  /* 0x000000030000720c */ /* 0x002fda0003f06270 */
[----:B------:R-:W-:Y:S05]  /*1030*/  @P0 BRA `(.L_x_113) ;  /* 0x0000000400b40947 */ /* 0x000fea0003800000 */
[----:B------:R-:W-:Y:S01]  /*1040*/  ISETP.GE.U32.AND P0, PT, R10, 0xe0, PT ;  /* 0x000000e00a00780c */ /* 0x000fe20003f06070 */
[----:B------:R-:W-:Y:S01]  /*1050*/  BSSY.RECONVERGENT B3, `(.L_x_114) ;  /* 0x0000033000037945 */ /* 0x000fe20003800200 */
[----:B------:R-:W-:Y:S01]  /*1060*/  HFMA2 R13, -RZ, RZ, 0, 0 ;  /* 0x00000000ff0d7431 */ /* 0x000fe200000001ff */
[----:B------:R-:W-:Y:S01]  /*1070*/  ISETP.NE.AND P1, PT, R11, RZ, PT ;  /* 0x000000ff0b00720c */ /* 0x000fe20003f25270 */
[----:B------:R-:W-:-:S09]  /*1080*/  IMAD.MOV.U32 R12, RZ, RZ, R0 ;  /* 0x000000ffff0c7224 */ /* 0x000fd200078e0000 */
[----:B------:R-:W-:Y:S05]  /*1090*/  @!P0 BRA `(.L_x_115) ;  /* 0x0000000000b88947 */ /* 0x000fea0003800000 */
[----:B------:R-:W-:Y:S01]  /*10a0*/  LEA.HI R14, R10, 0x1, RZ, 0x1b ;  /* 0x000000010a0e7811 */ /* 0x000fe200078fd8ff */
[----:B------:R-:W-:Y:S01]  /*10b0*/  IMAD.MOV.U32 R13, RZ, RZ, RZ ;  /* 0x000000ffff0d7224 */ /* 0x000fe200078e00ff */
[----:B------:R-:W-:Y:S02]  /*10c0*/  MOV R15, RZ ;  /* 0x000000ff000f7202 */ /* 0x000fe40000000f00 */
[----:B------:R-:W-:Y:S02]  /*10d0*/  MOV R12, R0 ;  /* 0x00000000000c7202 */ /* 0x000fe40000000f00 */
[----:B------:R-:W-:-:S07]  /*10e0*/  LOP3.LUT R14, R14, 0xffffff8, RZ, 0xc0, !PT ;  /* 0x0ffffff80e0e7812 */ /* 0x000fce00078ec0ff */
.L_x_116:
        /* <DEDUP_REMOVED lines=27> */
[----:B------:R-:W-:-:S05]  /*12a0*/  VIADD R15, R15, 0x8 ;  /* 0x000000080f0f7836 */ /* 0x000fca0000000000 */
[----:B------:R-:W-:Y:S02]  /*12b0*/  ISETP.NE.AND P0, PT, R15, R14, PT ;  /* 0x0000000e0f00720c */ /* 0x000fe40003f05270 */
[----:B------:R-:W-:Y:S01]  /*12c0*/  IADD3 R12, PT, PT, R12, 0x100, RZ ;  /* 0x000001000c0c7810 */ /* 0x000fe20007ffe0ff */
        /* <DEDUP_REMOVED lines=11> */
.L_x_115:
[----:B--2---:R-:W-:Y:S05]  /*1380*/  BSYNC.RECONVERGENT B3 ;  /* 0x0000000000037941 */ /* 0x004fea0003800200 */
.L_x_114:
[----:B------:R-:W-:Y:S05]  /*1390*/  @!P1 BRA `(.L_x_113) ;  /* 0x0000000000dc9947 */ /* 0x000fea0003800000 */
[----:B------:R-:W-:Y:S01]  /*13a0*/  VIADD R4, R11, 0xffffffff ;  /* 0xffffffff0b047836 */ /* 0x000fe20000000000 */
[----:B------:R-:W-:Y:S01]  /*13b0*/  LEA.HI R5, R10, 0x1, RZ, 0x1b ;  /* 0x000000010a057811 */ /* 0x000fe200078fd8ff */
[----:B------:R-:W-:Y:S03]  /*13c0*/  BSSY.RECONVERGENT B3, `(.L_x_117) ;  /* 0x000001a000037945 */ /* 0x000fe60003800200 */
        /* <DEDUP_REMOVED lines=16> */
[----:B------:R-:W-:Y:S01]  /*14d0*/  IADD3 R12, PT, PT, R12, 0x80, RZ ;  /* 0x000000800c0c7810 */ /* 0x000fe20007ffe0ff */
        /* <DEDUP_REMOVED lines=8> */
.L_x_118:
[----:B------:R-:W-:Y:S05]  /*1560*/  BSYNC.RECONVERGENT B3 ;  /* 0x0000000000037941 */ /* 0x000fea0003800200 */
.L_x_117:
[----:B------:R-:W-:Y:S05]  /*1570*/  @!P1 BRA `(.L_x_113) ;  /* 0x0000000000649947 */ /* 0x000fea0003800000 */
[C---:B------:R-:W-:Y:S02]  /*1580*/  LOP3.LUT P0, RZ, R10.reuse, 0x60, RZ, 0xc0, !PT ;  /* 0x000000600aff7812 */ /* 0x040fe4000780c0ff */
[----:B------:R-:W-:-:S11]  /*1590*/  LOP3.LUT P1, RZ, R10, 0x20, RZ, 0xc0, !PT ;  /* 0x000000200aff7812 */ /* 0x000fd6000782c0ff */
[----:B------:R-:W1:Y:S01]  /*15a0*/  @P0 LDC.64 R14, c[0x0][0x380] ;  /* 0x0000e000ff0e0b82 */ /* 0x000e620000000a00 */
[--C-:B------:R-:W-:Y:S02]  /*15b0*/  @P0 IMAD R7, R3, UR10, R12.reuse ;  /* 0x0000000a03070c24 */ /* 0x100fe4000f8e020c */
[----:B------:R-:W-:Y:S02]  /*15c0*/  @P0 IMAD R17, R2, R3, R12 ;  /* 0x0000000302110224 */ /* 0x000fe400078e020c */
[----:B------:R-:W-:-:S03]  /*15d0*/  @P0 VIADD R12, R12, 0x40 ;  /* 0x000000400c0c0836 */ /* 0x000fc60000000000 */
        /* <DEDUP_REMOVED lines=19> */
.L_x_113:
[----:B--2---:R-:W-:Y:S05]  /*1710*/  BSYNC.RECONVERGENT B1 ;  /* 0x0000000000017941 */ /* 0x004fea0003800200 */
.L_x_112:
        /* <DEDUP_REMOVED lines=14> */
.L_x_161:
[----:B------:R-:W-:Y:S05]  /*1800*/  @P0 BRA `(.L_x_111) ;  /* 0x00000000000c0947 */ /* 0x000fea0003800000 */
[----:B------:R-:W2:Y:S02]  /*1810*/  LDL R4, [R8+-0x4] ;  /* 0xfffffc0008047983 */ /* 0x000ea40000100800 */
[----:B--2---:R-:W-:-:S13]  /*1820*/  FSETP.GT.AND P0, PT, R4, R3, PT ;  /* 0x000000030400720b */ /* 0x004fda0003f04000 */
[----:B------:R3:W-:Y:S02]  /*1830*/  @P0 STL.64 [R8+-0x8], R2 ;  /* 0xfffff80208000387 */ /* 0x0007e40000100a00 */
.L_x_111:
[----:B--2---:R-:W-:Y:S05]  /*1840*/  BSYNC B2 ;  /* 0x0000000000027941 */ /* 0x004fea0003800000 */
.L_x_110:
[----:B------:R-:W2:Y:S01]  /*1850*/  LDCU UR4, c[0x0][0x390] ;  /* 0x00007200ff0477ac */ /* 0x000ea20008000800 */
[----:B0--3--:R-:W-:-:S04]  /*1860*/  LEA.HI R2, R9, R2, RZ, 0x1b ;  /* 0x0000000209027211 */ /* 0x009fc800078fd8ff */
[----:B--2---:R-:W-:-:S13]  /*1870*/  ISETP.GE.AND P0, PT, R2, UR4, PT ;  /* 0x0000000402007c0c */ /* 0x004fda000bf06270 */
[----:B------:R-:W-:Y:S05]  /*1880*/  @!P0 BRA `(.L_x_120) ;  /* 0xfffffff400cc8947 */ /* 0x000fea000383ffff */
.L_x_96:
[----:B--2---:R-:W-:Y:S05]  /*1890*/  BSYNC B0 ;  /* 0x0000000000007941 */ /* 0x004fea0003800000 */
.L_x_95:
[----:B01--4-:R-:W0:Y:S02]  /*18a0*/  LDC R3, c[0x0][0x398] ;  /* 0x0000e600ff037b82 */ /* 0x013e240000000800 */
[----:B0-----:R-:W-:-:S04]  /*18b0*/  ISETP.GE.AND P0, PT, R3, 0x1, PT ;  /* 0x000000010300780c */ /* 0x001fc80003f06270 */
[----:B------:R-:W-:-:S13]  /*18c0*/  ISETP.NE.OR P1, PT, R0, RZ, !P0 ;  /* 0x000000ff0000720c */ /* 0x000fda0004725670 */
[----:B------:R-:W-:Y:S05]  /*18d0*/  @P1 BRA `(.L_x_121) ;  /* 0x0000000400a81947 */ /* 0x000fea0003800000 */
[C---:B------:R-:W-:Y:S01]  /*18e0*/  IADD3 R2, PT, PT, R3.reuse, -0x1, RZ ;  /* 0xffffffff03027810 */ /* 0x040fe20007ffe0ff */
[----:B------:R-:W-:Y:S01]  /*18f0*/  IMAD.MOV.U32 R24, RZ, RZ, RZ ;  /* 0x000000ffff187224 */ /* 0x000fe200078e00ff */
[----:B------:R-:W-:Y:S02]  /*1900*/  LOP3.LUT R0, R3, 0xf, RZ, 0xc0, !PT ;  /* 0x0000000f03007812 */ /* 0x000fe400078ec0ff */
[----:B------:R-:W-:Y:S02]  /*1910*/  ISETP.GE.U32.AND P2, PT, R2, 0xf, PT ;  /* 0x0000000f0200780c */ /* 0x000fe40003f46070 */
[----:B------:R-:W-:Y:S02]  /*1920*/  ISETP.NE.AND P1, PT, R0, RZ, PT ;  /* 0x000000ff0000720c */ /* 0x000fe40003f25270 */
[----:B------:R-:W-:-:S09]  /*1930*/  SHF.R.U32.HI R2, RZ, 0x5, R20 ;  /* 0x00000005ff027819 */ /* 0x000fd20000011614 */
[----:B------:R-:W-:Y:S05]  /*1940*/  @!P2 BRA `(.L_x_122) ;  /* 0x000000000094a947 */ /* 0x000fea0003800000 */
[----:B------:R-:W0:Y:S01]  /*1950*/  S2R R5, SR_CgaCtaId ;  /* 0x0000000000057919 */ /* 0x000e220000008800 */
[----:B------:R-:W-:Y:S01]  /*1960*/  MOV R22, 0x400 ;  /* 0x0000040000167802 */ /* 0x000fe20000000f00 */
[----:B------:R-:W-:Y:S01]  /*1970*/  HFMA2 R23, -RZ, RZ, 0, 0 ;  /* 0x00000000ff177431 */ /* 0x000fe200000001ff */
[----:B------:R-:W-:Y:S01]  /*1980*/  BSSY.RECONVERGENT B0, `(.L_x_122) ;  /* 0x0000021000007945 */ /* 0x000fe20003800200 */
[----:B------:R-:W-:Y:S02]  /*1990*/  LOP3.LUT R24, R3, 0x7ffffff0, RZ, 0xc0, !PT ;  /* 0x7ffffff003187812 */ /* 0x000fe400078ec0ff */
[----:B0-----:R-:W-:-:S07]  /*19a0*/  LEA R22, R5, R22, 0x18 ;  /* 0x0000001605167211 */ /* 0x001fce00078ec0ff */
.L_x_123:
[----:B------:R-:W-:-:S05]  /*19b0*/  IMAD R25, R23, 0x8, R1 ;  /* 0x0000000817197824 */ /* 0x000fca00078e0201 */
[----:B0-----:R-:W2:Y:S04]  /*19c0*/  LDL.128 R4, [R25] ;  /* 0x0000000019047983 */ /* 0x001ea80000100c00 */
[----:B------:R-:W3:Y:S04]  /*19d0*/  LDL.128 R16, [R25+0x10] ;  /* 0x0000100019107983 */ /* 0x000ee80000100c00 */
[----:B------:R-:W4:Y:S04]  /*19e0*/  LDL.128 R12, [R25+0x20] ;  /* 0x00002000190c7983 */ /* 0x000f280000100c00 */
[----:B------:R-:W5:Y:S01]  /*19f0*/  LDL.128 R8, [R25+0x30] ;  /* 0x0000300019087983 */ /* 0x000f620000100c00 */
[----:B------:R-:W-:-:S05]  /*1a00*/  IMAD R21, R2, R3, R23 ;  /* 0x0000000302157224 */ /* 0x000fca00078e0217 */
[----:B------:R-:W-:-:S05]  /*1a10*/  LEA R21, R21, R22, 0x3 ;  /* 0x0000001615157211 */ /* 0x000fca00078e18ff */
        /* <DEDUP_REMOVED lines=24> */
.L_x_122:
[----:B------:R-:W-:Y:S05]  /*1ba0*/  @!P1 BRA `(.L_x_121) ;  /* 0x0000000000f49947 */ /* 0x000fea0003800000 */
[----:B------:R-:W-:Y:S02]  /*1bb0*/  ISETP.GE.U32.AND P1, PT, R0, 0x8, PT ;  /* 0x000000080000780c */ /* 0x000fe40003f26070 */
[----:B------:R-:W-:-:S04]  /*1bc0*/  LOP3.LUT R22, R3, 0x7, RZ, 0xc0, !PT ;  /* 0x0000000703167812 */ /* 0x000fc800078ec0ff */
[----:B------:R-:W-:-:S07]  /*1bd0*/  ISETP.NE.AND P2, PT, R22, RZ, PT ;  /* 0x000000ff1600720c */ /* 0x000fce0003f45270 */
[----:B------:R-:W-:Y:S06]  /*1be0*/  @!P1 BRA `(.L_x_124) ;  /* 0x00000000005c9947 */ /* 0x000fec0003800000 */
[----:B0-----:R-:W-:-:S05]  /*1bf0*/  LEA R21, R24, R1, 0x3 ;  /* 0x0000000118157211 */ /* 0x001fca00078e18ff */
        /* <DEDUP_REMOVED lines=22> */
.L_x_124:
[----:B------:R-:W-:Y:S05]  /*1d60*/  @!P2 BRA `(.L_x_121) ;  /* 0x000000000084a947 */ /* 0x000fea0003800000 */
[----:B------:R-:W-:Y:S02]  /*1d70*/  ISETP.GE.U32.AND P1, PT, R22, 0x4, PT ;  /* 0x000000041600780c */ /* 0x000fe40003f26070 */
[----:B01----:R-:W-:-:S04]  /*1d80*/  LOP3.LUT R9, R3, 0x3, RZ, 0xc0, !PT ;  /* 0x0000000303097812 */ /* 0x003fc800078ec0ff */
[----:B------:R-:W-:-:S07]  /*1d90*/  ISETP.NE.AND P2, PT, R9, RZ, PT ;  /* 0x000000ff0900720c */ /* 0x000fce0003f45270 */
[----:B------:R-:W-:Y:S06]  /*1da0*/  @!P1 BRA `(.L_x_125) ;  /* 0x00000000003c9947 */ /* 0x000fec0003800000 */
[----:B------:R-:W-:-:S05]  /*1db0*/  LEA R4, R24, R1, 0x3 ;  /* 0x0000000118047211 */ /* 0x000fca00078e18ff */
        /* <DEDUP_REMOVED lines=14> */
.L_x_125:
[----:B------:R-:W-:Y:S05]  /*1ea0*/  @!P2 BRA `(.L_x_121) ;  /* 0x000000000034a947 */ /* 0x000fea0003800000 */
[----:B------:R-:W1:Y:S01]  /*1eb0*/  S2R R5, SR_CgaCtaId ;  /* 0x0000000000057919 */ /* 0x000e620000008800 */
[----:B------:R-:W-:Y:S02]  /*1ec0*/  MOV R4, 0x400 ;  /* 0x0000040000047802 */ /* 0x000fe40000000f00 */
[----:B0-----:R-:W-:Y:S02]  /*1ed0*/  MOV R0, RZ ;  /* 0x000000ff00007202 */ /* 0x001fe40000000f00 */
[----:B-1----:R-:W-:-:S07]  /*1ee0*/  LEA R11, R5, R4, 0x18 ;  /* 0x00000004050b7211 */ /* 0x002fce00078ec0ff */
.L_x_126:
[----:B------:R-:W-:-:S05]  /*1ef0*/  IMAD R5, R24, 0x8, R1 ;  /* 0x0000000818057824 */ /* 0x000fca00078e0201 */
[----:B--2---:R-:W2:Y:S01]  /*1f00*/  LDL.64 R6, [R5] ;  /* 0x0000000005067983 */ /* 0x004ea20000100a00 */
[----:B------:R-:W-:Y:S01]  /*1f10*/  IMAD R4, R2, R3, R24 ;  /* 0x0000000302047224 */ /* 0x000fe200078e0218 */
[----:B------:R-:W-:Y:S01]  /*1f20*/  IADD3 R24, PT, PT, R24, 0x1, RZ ;  /* 0x0000000118187810 */ /* 0x000fe20007ffe0ff */
[----:B------:R-:W-:-:S03]  /*1f30*/  VIADD R0, R0, 0x1 ;  /* 0x0000000100007836 */ /* 0x000fc60000000000 */
[----:B------:R-:W-:Y:S02]  /*1f40*/  LEA R4, R4, R11, 0x3 ;  /* 0x0000000b04047211 */ /* 0x000fe400078e18ff */
[----:B------:R-:W-:-:S03]  /*1f50*/  ISETP.NE.AND P1, PT, R0, R9, PT ;  /* 0x000000090000720c */ /* 0x000fc60003f25270 */
[----:B--2---:R2:W-:Y:S10]  /*1f60*/  STS.64 [R4], R6 ;  /* 0x0000000604007388 */ /* 0x0045f40000000a00 */
[----:B------:R-:W-:Y:S05]  /*1f70*/  @P1 BRA `(.L_x_126) ;  /* 0xfffffffc00dc1947 */ /* 0x000fea000383ffff */
.L_x_121:
[----:B------:R-:W-:Y:S05]  /*1f80*/  WARPSYNC.ALL ;  /* 0x0000000000007948 */ /* 0x000fea0003800000 */
[----:B------:R-:W-:Y:S01]  /*1f90*/  BAR.SYNC.DEFER_BLOCKING 0x0 ;  /* 0x0000000000007b1d */ /* 0x000fe20000010000 */
[----:B------:R-:W-:-:S13]  /*1fa0*/  ISETP.NE.AND P1, PT, R20, RZ, PT ;  /* 0x000000ff1400720c */ /* 0x000fda0003f25270 */
[----:B------:R-:W-:Y:S05]  /*1fb0*/  @P1 EXIT ;  /* 0x000000000000194d */ /* 0x000fea0003800000 */
[----:B01----:R-:W-:Y:S01]  /*1fc0*/  VIADD R0, R1, 0x400 ;  /* 0x0000040001007836 */ /* 0x003fe20000000000 */
[----:B------:R-:W-:Y:S06]  /*1fd0*/  @!P0 BRA `(.L_x_127) ;  /* 0x0000000400008947 */ /* 0x000fec0003800000 */
[C---:B------:R-:W-:Y:S01]  /*1fe0*/  IADD3 R2, PT, PT, R3.reuse, -0x1, RZ ;  /* 0xffffffff03027810 */ /* 0x040fe20007ffe0ff */
[----:B------:R-:W-:Y:S01]  /*1ff0*/  IMAD.MOV.U32 R9, RZ, RZ, RZ ;  /* 0x000000ffff097224 */ /* 0x000fe200078e00ff */
[----:B------:R-:W-:Y:S02]  /*2000*/  LOP3.LUT R10, R3, 0xf, RZ, 0xc0, !PT ;  /* 0x0000000f030a7812 */ /* 0x000fe400078ec0ff */
[----:B------:R-:W-:Y:S02]  /*2010*/  ISETP.GE.U32.AND P2, PT, R2, 0xf, PT ;  /* 0x0000000f0200780c */ /* 0x000fe40003f46070 */
[----:B------:R-:W-:-:S11]  /*2020*/  ISETP.NE.AND P1, PT, R10, RZ, PT ;  /* 0x000000ff0a00720c */ /* 0x000fd60003f25270 */
[----:B------:R-:W-:Y:S05]  /*2030*/  @!P2 BRA `(.L_x_128) ;  /* 0x000000000048a947 */ /* 0x000fea0003800000 */
[----:B------:R-:W-:Y:S01]  /*2040*/  HFMA2 R2, -RZ, RZ, 0, 0 ;  /* 0x00000000ff027431 */ /* 0x000fe200000001ff */
[----:B------:R-:W-:Y:S01]  /*2050*/  LOP3.LUT R9, R3, 0x7ffffff0, RZ, 0xc0, !PT ;  /* 0x7ffffff003097812 */ /* 0x000fe200078ec0ff */
[----:B--2---:R-:W-:Y:S01]  /*2060*/  IMAD.MOV.U32 R4, RZ, RZ, -0x1 ;  /* 0xffffffffff047424 */ /* 0x004fe200078e00ff */
[----:B------:R-:W-:Y:S01]  /*2070*/  MOV R5, 0x7f7fffff ;  /* 0x7f7fffff00057802 */ /* 0x000fe20000000f00 */
[----:B------:R-:W-:Y:S01]  /*2080*/  IMAD.MOV.U32 R6, RZ, RZ, -0x1 ;  /* 0xffffffffff067424 */ /* 0x000fe200078e00ff */
[----:B------:R-:W-:-:S07]  /*2090*/  MOV R7, 0x7f7fffff ;  /* 0x7f7fffff00077802 */ /* 0x000fce0000000f00 */
.L_x_129:
[C---:B0-----:R-:W-:Y:S01]  /*20a0*/  IMAD R8, R2.reuse, 0x8, R0 ;  /* 0x0000000802087824 */ /* 0x041fe200078e0200 */
[----:B------:R-:W-:-:S04]  /*20b0*/  IADD3 R2, PT, PT, R2, 0x10, RZ ;  /* 0x0000001002027810 */ /* 0x000fc80007ffe0ff */
        /* <DEDUP_REMOVED lines=10> */
.L_x_128:
[----:B------:R-:W-:Y:S05]  /*2160*/  @!P1 BRA `(.L_x_127) ;  /* 0x00000000009c9947 */ /* 0x000fea0003800000 */
[----:B------:R-:W-:Y:S02]  /*2170*/  ISETP.GE.U32.AND P1, PT, R10, 0x8, PT ;  /* 0x000000080a00780c */ /* 0x000fe40003f26070 */
[----:B0-2---:R-:W-:-:S04]  /*2180*/  LOP3.LUT R6, R3, 0x7, RZ, 0xc0, !PT ;  /* 0x0000000703067812 */ /* 0x005fc800078ec0ff */
[----:B------:R-:W-:-:S07]  /*2190*/  ISETP.NE.AND P2, PT, R6, RZ, PT ;  /* 0x000000ff0600720c */ /* 0x000fce0003f45270 */
[----:B------:R-:W-:Y:S06]  /*21a0*/  @!P1 BRA `(.L_x_130) ;  /* 0x0000000000309947 */ /* 0x000fec0003800000 */
[C---:B------:R-:W-:Y:S01]  /*21b0*/  IMAD R2, R9.reuse, 0x8, R0 ;  /* 0x0000000809027824 */ /* 0x040fe200078e0200 */
[----:B------:R-:W-:Y:S01]  /*21c0*/  MOV R4, 0xffffffff ;  /* 0xffffffff00047802 */ /* 0x000fe20000000f00 */
[----:B------:R-:W-:Y:S01]  /*21d0*/  IMAD.MOV.U32 R5, RZ, RZ, 0x7f7fffff ;  /* 0x7f7fffffff057424 */ /* 0x000fe200078e00ff */
[----:B------:R-:W-:-:S04]  /*21e0*/  IADD3 R9, PT, PT, R9, 0x8, RZ ;  /* 0x0000000809097810 */ /* 0x000fc80007ffe0ff */
        /* <DEDUP_REMOVED lines=8> */
.L_x_130:
[----:B------:R-:W-:Y:S05]  /*2270*/  @!P2 BRA `(.L_x_127) ;  /* 0x000000000058a947 */ /* 0x000fea0003800000 */
[----:B------:R-:W-:Y:S02]  /*2280*/  ISETP.GE.U32.AND P1, PT, R6, 0x4, PT ;  /* 0x000000040600780c */ /* 0x000fe40003f26070 */
[----:B------:R-:W-:-:S04]  /*2290*/  LOP3.LUT R7, R3, 0x3, RZ, 0xc0, !PT ;  /* 0x0000000303077812 */ /* 0x000fc800078ec0ff */
[----:B------:R-:W-:-:S07]  /*22a0*/  ISETP.NE.AND P2, PT, R7, RZ, PT ;  /* 0x000000ff0700720c */ /* 0x000fce0003f45270 */
[----:B------:R-:W-:Y:S06]  /*22b0*/  @!P1 BRA `(.L_x_131) ;  /* 0x0000000000209947 */ /* 0x000fec0003800000 */
[C---:B0-----:R-:W-:Y:S01]  /*22c0*/  IMAD R2, R9.reuse, 0x8, R0 ;  /* 0x0000000809027824 */ /* 0x041fe200078e0200 */
[----:B------:R-:W-:Y:S01]  /*22d0*/  MOV R4, 0xffffffff ;  /* 0xffffffff00047802 */ /* 0x000fe20000000f00 */
[----:B------:R-:W-:Y:S01]  /*22e0*/  IMAD.MOV.U32 R5, RZ, RZ, 0x7f7fffff ;  /* 0x7f7fffffff057424 */ /* 0x000fe200078e00ff */
[----:B------:R-:W-:-:S04]  /*22f0*/  IADD3 R9, PT, PT, R9, 0x4, RZ ;  /* 0x0000000409097810 */ /* 0x000fc80007ffe0ff */
[----:B------:R1:W-:Y:S04]  /*2300*/  STL.64 [R2], R4 ;  /* 0x0000000402007387 */ /* 0x0003e80000100a00 */
[----:B------:R1:W-:Y:S04]  /*2310*/  STL.64 [R2+0x8], R4 ;  /* 0x0000080402007387 */ /* 0x0003e80000100a00 */
[----:B------:R1:W-:Y:S04]  /*2320*/  STL.64 [R2+0x10], R4 ;  /* 0x0000100402007387 */ /* 0x0003e80000100a00 */
[----:B------:R1:W-:Y:S02]  /*2330*/  STL.64 [R2+0x18], R4 ;  /* 0x0000180402007387 */ /* 0x0003e40000100a00 */
.L_x_131:
[----:B------:R-:W-:Y:S05]  /*2340*/  @!P2 BRA `(.L_x_127) ;  /* 0x000000000024a947 */ /* 0x000fea0003800000 */
[----:B01----:R-:W-:Y:S01]  /*2350*/  IMAD.MOV.U32 R4, RZ, RZ, -0x1 ;  /* 0xffffffffff047424 */ /* 0x003fe200078e00ff */
[----:B------:R-:W-:Y:S01]  /*2360*/  MOV R5, 0x7f7fffff ;  /* 0x7f7fffff00057802 */ /* 0x000fe20000000f00 */
[----:B------:R-:W-:-:S06]  /*2370*/  UMOV UR4, URZ ;  /* 0x000000ff00047c82 */ /* 0x000fcc0008000000 */
.L_x_132:
[C---:B------:R-:W-:Y:S01]  /*2380*/  IMAD R2, R9.reuse, 0x8, R0 ;  /* 0x0000000809027824 */ /* 0x040fe200078e0200 */
[----:B------:R-:W-:Y:S01]  /*2390*/  UIADD3 UR4, UPT, UPT, UR4, 0x1, URZ ;  /* 0x0000000104047890 */ /* 0x000fe2000fffe0ff */
[----:B------:R-:W-:-:S03]  /*23a0*/  IADD3 R9, PT, PT, R9, 0x1, RZ ;  /* 0x0000000109097810 */ /* 0x000fc60007ffe0ff */
[----:B------:R3:W-:Y:S02]  /*23b0*/  STL.64 [R2], R4 ;  /* 0x0000000402007387 */ /* 0x0007e40000100a00 */
[----:B------:R-:W-:-:S13]  /*23c0*/  ISETP.NE.AND P1, PT, R7, UR4, PT ;  /* 0x0000000407007c0c */ /* 0x000fda000bf25270 */
[----:B---3--:R-:W-:Y:S05]  /*23d0*/  @P1 BRA `(.L_x_132) ;  /* 0xfffffffc00e81947 */ /* 0x008fea000383ffff */
.L_x_127:
[----:B------:R-:W3:Y:S02]  /*23e0*/  LDCU UR6, c[0x0][0x360] ;  /* 0x00006c00ff0677ac */ /* 0x000ee40008000800 */
[----:B---3--:R-:W-:-:S09]  /*23f0*/  UISETP.GE.U32.AND UP0, UPT, UR6, 0x20, UPT ;  /* 0x000000200600788c */ /* 0x008fd2000bf06070 */
[----:B------:R-:W-:Y:S05]  /*2400*/  BRA.U !UP0, `(.L_x_133) ;  /* 0x0000000508007547 */ /* 0x000fea000b800000 */
[----:B------:R-:W-:Y:S05]  /*2410*/  @!P0 EXIT ;  /* 0x000000000000894d */ /* 0x000fea0003800000 */
[C---:B------:R-:W-:Y:S01]  /*2420*/  ISETP.NE.AND P0, PT, R3.reuse, 0x1, PT ;  /* 0x000000010300780c */ /* 0x040fe20003f05270 */
[----:B------:R-:W-:Y:S01]  /*2430*/  USHF.R.U32.HI UR6, URZ, 0x5, UR6 ;  /* 0x00000005ff067899 */ /* 0x000fe20008011606 */
[----:B01----:R-:W-:-:S11]  /*2440*/  IMAD R2, R3, 0x8, R0 ;  /* 0x0000000803027824 */ /* 0x003fd600078e0200 */
[----:B------:R-:W-:Y:S05]  /*2450*/  @P0 BRA `(.L_x_134) ;  /* 0x0000000000400947 */ /* 0x000fea0003800000 */
[----:B--2---:R0:W5:Y:S01]  /*2460*/  LDL R4, [R2+-0x4] ;  /* 0xfffffc0002047983 */ /* 0x0041620000100800 */
[----:B------:R-:W1:Y:S01]  /*2470*/  S2UR UR5, SR_CgaCtaId ;  /* 0x00000000000579c3 */ /* 0x000e620000008800 */
[----:B------:R-:W-:Y:S02]  /*2480*/  UMOV UR4, 0x400 ;  /* 0x0000040000047882 */ /* 0x000fe40000000000 */
[----:B-1----:R-:W-:Y:S02]  /*2490*/  ULEA UR4, UR5, UR4, 0x18 ;  /* 0x0000000405047291 */ /* 0x002fe4000f8ec0ff */
[----:B------:R-:W-:Y:S02]  /*24a0*/  UIADD3 UR5, UPT, UPT, -UR6, URZ, URZ ;  /* 0x000000ff06057290 */ /* 0x000fe4000fffe1ff */
[----:B0-----:R-:W-:-:S12]  /*24b0*/  UIADD3 UR4, UPT, UPT, UR4, 0x4, URZ ;  /* 0x0000000404047890 */ /* 0x001fd8000fffe0ff */
.L_x_135:
[----:B---3--:R-:W0:Y:S01]  /*24c0*/  LDS R7, [UR4] ;  /* 0x00000004ff077984 */ /* 0x008e220008000800 */
[----:B------:R-:W-:-:S04]  /*24d0*/  UIADD3 UR5, UPT, UPT, UR5, 0x1, URZ ;  /* 0x0000000105057890 */ /* 0x000fc8000fffe0ff */
[----:B------:R-:W-:Y:S01]  /*24e0*/  UISETP.NE.AND UP0, UPT, UR5, URZ, UPT ;  /* 0x000000ff0500728c */ /* 0x000fe2000bf05270 */
[----:B0----5:R-:W-:-:S13]  /*24f0*/  FSETP.GEU.AND P0, PT, R7, R4, PT ;  /* 0x000000040700720b */ /* 0x021fda0003f0e000 */
[----:B------:R-:W0:Y:S01]  /*2500*/  @!P0 LDS R6, [UR4+-0x4] ;  /* 0xfffffc04ff068984 */ /* 0x000e220008000800 */
[----:B------:R-:W-:-:S03]  /*2510*/  @!P0 MOV R4, R7 ;  /* 0x0000000700048202 */ /* 0x000fc60000000f00 */
[----:B0-----:R3:W-:Y:S01]  /*2520*/  @!P0 STL.64 [R2+-0x8], R6 ;  /* 0xfffff80602008387 */ /* 0x0017e20000100a00 */
[----:B------:R-:W-:Y:S05]  /*2530*/  BRA.U !UP0, `(.L_x_133) ;  /* 0x0000000108b47547 */ /* 0x000fea000b800000 */
[----:B------:R-:W-:Y:S01]  /*2540*/  UIADD3 UR4, UPT, UPT, UR4, 0x8, URZ ;  /* 0x0000000804047890 */ /* 0x000fe2000fffe0ff */
[----:B------:R-:W-:Y:S11]  /*2550*/  BRA `(.L_x_135) ;  /* 0xfffffffc00d87947 */ /* 0x000ff6000383ffff */
.L_x_134:
[----:B------:R-:W0:Y:S01]  /*2560*/  S2UR UR5, SR_CgaCtaId ;  /* 0x00000000000579c3 */ /* 0x000e220000008800 */
[C---:B------:R-:W-:Y:S01]  /*2570*/  VIADD R5, R3.reuse, 0xfffffffe ;  /* 0xfffffffe03057836 */ /* 0x040fe20000000000 */
[----:B------:R-:W-:Y:S01]  /*2580*/  IADD3 R3, PT, PT, R3, -0x1, RZ ;  /* 0xffffffff03037810 */ /* 0x000fe20007ffe0ff */
[----:B------:R-:W-:Y:S02]  /*2590*/  UMOV UR4, 0x400 ;  /* 0x0000040000047882 */ /* 0x000fe40000000000 */
[--C-:B--2---:R-:W-:Y:S02]  /*25a0*/  IMAD R4, R5, 0x8, R0.reuse ;  /* 0x0000000805047824 */ /* 0x104fe400078e0200 */
[----:B------:R-:W-:-:S03]  /*25b0*/  IMAD R3, R3, 0x8, R0 ;  /* 0x0000000803037824 */ /* 0x000fc600078e0200 */
[----:B------:R-:W-:Y:S01]  /*25c0*/  IADD3 R9, PT, PT, R4, 0x8, RZ ;  /* 0x0000000804097810 */ /* 0x000fe20007ffe0ff */
[----:B0-----:R-:W-:-:S03]  /*25d0*/  ULEA UR9, UR5, UR4, 0x18 ;  /* 0x0000000405097291 */ /* 0x001fc6000f8ec0ff */
[----:B------:R-:W-:-:S09]  /*25e0*/  UMOV UR4, URZ ;  /* 0x000000ff00047c82 */ /* 0x000fd20008000000 */
.L_x_140:
[----:B------:R-:W-:Y:S01]  /*25f0*/  UMOV UR8, UR4 ;  /* 0x0000000400087c82 */ /* 0x000fe20008000000 */
[----:B------:R-:W-:Y:S01]  /*2600*/  UIADD3 UR4, UPT, UPT, UR4, 0x1, URZ ;  /* 0x0000000104047890 */ /* 0x000fe2000fffe0ff */
[----:B------:R-:W-:-:S03]  /*2610*/  UMOV UR5, URZ ;  /* 0x000000ff00057c82 */ /* 0x000fc60008000000 */
[----:B------:R-:W-:-:S11]  /*2620*/  UISETP.NE.AND UP0, UPT, UR4, UR6, UPT ;  /* 0x000000060400728c */ /* 0x000fd6000bf05270 */
.L_x_139:
        /* <DEDUP_REMOVED lines=13> */
[----:B------:R-:W-:Y:S01]  /*2700*/  IMAD.MOV.U32 R8, RZ, RZ, R9 ;  /* 0x000000ffff087224 */ /* 0x000fe200078e0009 */
[----:B01----:R-:W-:-:S07]  /*2710*/  MOV R4, UR7 ;  /* 0x0000000700047c02 */ /* 0x003fce0008000f00 */
.L_x_138:
[----:B------:R-:W2:Y:S02]  /*2720*/  LDL.64 R10, [R8+-0x8] ;  /* 0xfffff800080a7983 */ /* 0x000ea40000100a00 */
[----:B--2--5:R-:W-:-:S13]  /*2730*/  FSETP.GEU.AND P0, PT, R7, R11, PT ;  /* 0x0000000b0700720b */ /* 0x024fda0003f0e000 */
[----:B------:R-:W-:Y:S05]  /*2740*/  @P0 BRA `(.L_x_137) ;  /* 0x0000000000240947 */ /* 0x000fea0003800000 */
[----:B------:R-:W2:Y:S01]  /*2750*/  LDL.64 R6, [R8] ;  /* 0x0000000008067983 */ /* 0x000ea20000100a00 */
[C---:B------:R-:W-:Y:S01]  /*2760*/  VIADD R5, R4.reuse, 0xfffffffe ;  /* 0xfffffffe04057836 */ /* 0x040fe20000000000 */
[----:B------:R-:W-:Y:S02]  /*2770*/  IADD3 R4, PT, PT, R4, -0x1, RZ ;  /* 0xffffffff04047810 */ /* 0x000fe40007ffe0ff */
[----:B------:R-:W-:Y:S02]  /*2780*/  STL.64 [R8], R10 ;  /* 0x0000000a08007387 */ /* 0x000fe40000100a00 */
[----:B------:R-:W-:Y:S01]  /*2790*/  ISETP.GT.AND P0, PT, R5, RZ, PT ;  /* 0x000000ff0500720c */ /* 0x000fe20003f04270 */
[----:B------:R-:W-:Y:S01]  /*27a0*/  VIADD R5, R8, 0xfffffff8 ;  /* 0xfffffff808057836 */ /* 0x000fe20000000000 */
[----:B--2---:R0:W-:Y:S04]  /*27b0*/  STL.64 [R8+-0x8], R6 ;  /* 0xfffff80608007387 */ /* 0x0041e80000100a00 */
[----:B0-----:R-:W-:-:S07]  /*27c0*/  MOV R8, R5 ;  /* 0x0000000500087202 */ /* 0x001fce0000000f00 */
[----:B------:R-:W-:Y:S05]  /*27d0*/  @P0 BRA `(.L_x_138) ;  /* 0xfffffffc00d00947 */ /* 0x000fea000383ffff */
.L_x_137:
[----:B------:R-:W-:Y:S05]  /*27e0*/  BSYNC.RECONVERGENT B0 ;  /* 0x0000000000007941 */ /* 0x000fea0003800200 */
.L_x_136:
[----:B------:R-:W-:Y:S05]  /*27f0*/  BRA.U UP1, `(.L_x_139) ;  /* 0xfffffffd018c7547 */ /* 0x000fea000b83ffff */
[----:B------:R-:W-:Y:S05]  /*2800*/  BRA.U UP0, `(.L_x_140) ;  /* 0xfffffffd00787547 */ /* 0x000fea000b83ffff */
.L_x_133:
[----:B0-23--:R-:W0:Y:S02]  /*2810*/  LDC R6, c[0x0][0x398] ;  /* 0x0000e600ff067b82 */ /* 0x00de240000000800 */
[----:B0-----:R-:W-:-:S13]  /*2820*/  ISETP.GE.AND P0, PT, R6, 0x1, PT ;  /* 0x000000010600780c */ /* 0x001fda0003f06270 */
[----:B------:R-:W-:Y:S05]  /*2830*/  @!P0 EXIT ;  /* 0x000000000000894d */ /* 0x000fea0003800000 */
[C---:B-1----:R-:W-:Y:S01]  /*2840*/  VIADD R2, R6.reuse, 0xffffffff ;  /* 0xffffffff06027836 */ /* 0x042fe20000000000 */
[----:B------:R-:W-:Y:S01]  /*2850*/  LOP3.LUT R20, R6, 0xf, RZ, 0xc0, !PT ;  /* 0x0000000f06147812 */ /* 0x000fe200078ec0ff */
[----:B------:R-:W-:-:S03]  /*2860*/  HFMA2 R3, -RZ, RZ, 0, 0 ;  /* 0x00000000ff037431 */ /* 0x000fc600000001ff */
[----:B------:R-:W-:Y:S01]  /*2870*/  ISETP.GE.U32.AND P1, PT, R2, 0xf, PT ;  /* 0x0000000f0200780c */ /* 0x000fe20003f26070 */
[----:B------:R-:W-:Y:S01]  /*2880*/  IMAD R2, R6, UR10, RZ ;  /* 0x0000000a06027c24 */ /* 0x000fe2000f8e02ff */
[----:B------:R-:W-:-:S11]  /*2890*/  ISETP.NE.AND P0, PT, R20, RZ, PT ;  /* 0x000000ff1400720c */ /* 0x000fd60003f05270 */
[----:B------:R-:W-:Y:S05]  /*28a0*/  @!P1 BRA `(.L_x_141) ;  /* 0x0000000000bc9947 */ /* 0x000fea0003800000 */
[----:B------:R-:W0:Y:S01]  /*28b0*/  LDC.64 R4, c[0x0][0x388] ;  /* 0x0000e200ff047b82 */ /* 0x000e220000000a00 */
[----:B------:R-:W-:Y:S01]  /*28c0*/  LOP3.LUT R3, R6, 0x7ffffff0, RZ, 0xc0, !PT ;  /* 0x7ffffff006037812 */ /* 0x000fe200078ec0ff */
[----:B------:R-:W-:-:S03]  /*28d0*/  VIADD R24, R1, 0x440 ;  /* 0x0000044001187836 */ /* 0x000fc60000000000 */
[----:B------:R-:W-:Y:S01]  /*28e0*/  IADD3 R7, PT, PT, -R3, RZ, RZ ;  /* 0x000000ff03077210 */ /* 0x000fe20007ffe1ff */
[----:B0-----:R-:W-:-:S03]  /*28f0*/  IMAD.WIDE.U32 R4, R2, 0x4, R4 ;  /* 0x0000000402047825 */ /* 0x001fc600078e0004 */
[----:B------:R-:W-:-:S05]  /*2900*/  IADD3 R18, P1, PT, R4, 0x20, RZ ;  /* 0x0000002004127810 */ /* 0x000fca0007f3e0ff */
[----:B------:R-:W-:-:S08]  /*2910*/  IMAD.X R22, RZ, RZ, R5, P1 ;  /* 0x000000ffff167224 */ /* 0x000fd000008e0605 */
.L_x_142:
        /* <DEDUP_REMOVED lines=17> */
[----:B------:R-:W-:Y:S01]  /*2a30*/  IMAD.MOV.U32 R5, RZ, RZ, R22 ;  /* 0x000000ffff057224 */ /* 0x000fe200078e0016 */
[----:B------:R-:W-:-:S02]  /*2a40*/  IADD3 R7, PT, PT, R7, 0x10, RZ ;  /* 0x0000001007077810 */ /* 0x000fc40007ffe0ff */
[----:B------:R-:W-:Y:S02]  /*2a50*/  IADD3 R18, P2, PT, R4, 0x40, RZ ;  /* 0x0000004004127810 */ /* 0x000fe40007f5e0ff */
[----:B------:R-:W-:Y:S02]  /*2a60*/  ISETP.NE.AND P1, PT, R7, RZ, PT ;  /* 0x000000ff0700720c */ /* 0x000fe40003f25270 */
[----:B0-----:R-:W-:Y:S01]  /*2a70*/  IADD3 R24, PT, PT, R24, 0x80, RZ ;  /* 0x0000008018187810 */ /* 0x001fe20007ffe0ff */
        /* <DEDUP_REMOVED lines=18> */
.L_x_141:
        /* <DEDUP_REMOVED lines=16> */
[----:B------:R-:W-:-:S02]  /*2ca0*/  IADD3 R10, P1, PT, R2, R3, RZ ;  /* 0x00000003020a7210 */ /* 0x000fc40007f3e0ff */
[----:B------:R-:W-:Y:S02]  /*2cb0*/  IADD3 R13, PT, PT, R2, R3, RZ ;  /* 0x00000003020d7210 */ /* 0x000fe40007ffe0ff */
[----:B------:R-:W-:Y:S01]  /*2cc0*/  IADD3 R3, PT, PT, R3, 0x8, RZ ;  /* 0x0000000803037810 */ /* 0x000fe20007ffe0ff */
        /* <DEDUP_REMOVED lines=12> */
.L_x_143:
        /* <DEDUP_REMOVED lines=13> */
[----:B------:R-:W-:Y:S02]  /*2e60*/  IADD3 R15, PT, PT, R2, R3, RZ ;  /* 0x00000003020f7210 */ /* 0x000fe40007ffe0ff */
[----:B------:R-:W-:Y:S01]  /*2e70*/  IADD3 R3, PT, PT, R3, 0x4, RZ ;  /* 0x0000000403037810 */ /* 0x000fe20007ffe0ff */
        /* <DEDUP_REMOVED lines=8> */
.L_x_144:
[----:B------:R-:W-:Y:S05]  /*2f00*/  @!P0 EXIT ;  /* 0x000000000000894d */ /* 0x000fea0003800000 */
[----:B0-----:R-:W0:Y:S01]  /*2f10*/  LDC.64 R4, c[0x0][0x388] ;  /* 0x0000e200ff047b82 */ /* 0x001e220000000a00 */
[----:B------:R-:W-:Y:S02]  /*2f20*/  IMAD.IADD R7, R2, 0x1, R3 ;  /* 0x0000000102077824 */ /* 0x000fe400078e0203 */
[----:B------:R-:W-:Y:S02]  /*2f30*/  IMAD R6, R3, 0x8, R0 ;  /* 0x0000000803067824 */ /* 0x000fe400078e0200 */
[----:B------:R-:W-:Y:S02]  /*2f40*/  IMAD.MOV R0, RZ, RZ, -R8 ;  /* 0x000000ffff007224 */ /* 0x000fe400078e0a08 */
[----:B0-----:R-:W-:-:S05]  /*2f50*/  IMAD.WIDE.U32 R4, R7, 0x4, R4 ;  /* 0x0000000407047825 */ /* 0x001fca00078e0004 */
[----:B------:R-:W-:-:S07]  /*2f60*/  MOV R7, R5 ;  /* 0x0000000500077202 */ /* 0x000fce0000000f00 */
.L_x_145:
[----:B0-----:R0:W2:Y:S01]  /*2f70*/  LDL R5, [R6] ;  /* 0x0000000006057983 */ /* 0x0010a20000100800 */
[----:B------:R-:W-:Y:S01]  /*2f80*/  MOV R2, R4 ;  /* 0x0000000400027202 */ /* 0x000fe20000000f00 */
[----:B------:R-:W-:Y:S01]  /*2f90*/  IMAD.MOV.U32 R3, RZ, RZ, R7 ;  /* 0x000000ffff037224 */ /* 0x000fe200078e0007 */
[----:B------:R-:W-:Y:S02]  /*2fa0*/  IADD3 R0, PT, PT, R0, 0x1, RZ ;  /* 0x0000000100007810 */ /* 0x000fe40007ffe0ff */
[----:B------:R-:W-:Y:S02]  /*2fb0*/  IADD3 R4, P1, PT, R4, 0x4, RZ ;  /* 0x0000000404047810 */ /* 0x000fe40007f3e0ff */
[----:B------:R-:W-:Y:S01]  /*2fc0*/  ISETP.NE.AND P0, PT, R0, RZ, PT ;  /* 0x000000ff0000720c */ /* 0x000fe20003f05270 */
[----:B0-----:R-:W-:Y:S01]  /*2fd0*/  VIADD R6, R6, 0x8 ;  /* 0x0000000806067836 */ /* 0x001fe20000000000 */
[----:B------:R-:W-:Y:S01]  /*2fe0*/  IADD3.X R7, PT, PT, RZ, R7, RZ, P1, !PT ;  /* 0x00000007ff077210 */ /* 0x000fe20000ffe4ff */
[----:B--2---:R0:W-:Y:S10]  /*2ff0*/  STG.E desc[UR12][R2.64], R5 ;  /* 0x0000000502007986 */ /* 0x0041f4000c10190c */
[----:B------:R-:W-:Y:S05]  /*3000*/  @P0 BRA `(.L_x_145) ;  /* 0xfffffffc00d80947 */ /* 0x000fea000383ffff */
[----:B------:R-:W-:Y:S05]  /*3010*/  EXIT ;  /* 0x000000000000794d */ /* 0x000fea0003800000 */
.L_x_107:
[----:B------:R-:W-:Y:S01]  /*3020*/  HFMA2 R16, -RZ, RZ, 0, 1.847743988037109375e-06 ;  /* 0x0000001fff107431 */ /* 0x000fe200000001ff */
[----:B------:R-:W-:Y:S01]  /*3030*/  BSSY B1, `(.L_x_146) ;  /* 0x0000006000017945 */ /* 0x000fe20003800000 */
[----:B------:R-:W-:Y:S02]  /*3040*/  IMAD.MOV.U32 R15, RZ, RZ, 0x10 ;  /* 0x00000010ff0f7424 */ /* 0x000fe400078e00ff */
[----:B------:R-:W-:-:S07]  /*3050*/  IMAD.MOV.U32 R14, RZ, RZ, -0x1 ;  /* 0xffffffffff0e7424 */ /* 0x000fce00078e00ff */
[----:B0-----:R-:W-:Y:S05]  /*3060*/  WARPSYNC.COLLECTIVE R14, `(.L_x_147) ;  /* 0x000000000e087348 */ /* 0x001fea0003c00000 */
[----:B------:R1:W2:Y:S02]  /*3070*/  SHFL.DOWN P1, R3, R13, R15, R16 ;  /* 0x0800000f0d037389 */ /* 0x0002a40000020010 */
[----:B012---:R-:W-:Y:S05]  /*3080*/  ENDCOLLECTIVE ;  /* 0x000000000000791b */ /* 0x007fea0003800000 */
.L_x_147:
[----:B------:R-:W-:Y:S05]  /*3090*/  BSYNC B1 ;  /* 0x0000000000017941 */ /* 0x000fea0003800000 */
.L_x_146:
[----:B------:R-:W-:Y:S01]  /*30a0*/  MOV R4, R3 ;  /* 0x0000000300047202 */ /* 0x000fe20000000f00 */
[----:B------:R-:W-:Y:S02]  /*30b0*/  HFMA2 R15, -RZ, RZ, 0, 4.76837158203125e-07 ;  /* 0x00000008ff0f7431 */ /* 0x000fe400000001ff */
[----:B------:R-:W-:Y:S01]  /*30c0*/  IMAD.MOV.U32 R16, RZ, RZ, 0x1f ;  /* 0x0000001fff107424 */ /* 0x000fe200078e00ff */
[----:B------:R-:W-:Y:S01]  /*30d0*/  MOV R14, 0xffffffff ;  /* 0xffffffff000e7802 */ /* 0x000fe20000000f00 */
[----:B------:R-:W-:-:S04]  /*30e0*/  FADD R4, R4, R13 ;  /* 0x0000000d04047221 */ /* 0x000fc80000000000 */
[----:B------:R-:W-:-:S07]  /*30f0*/  IMAD.MOV.U32 R13, RZ, RZ, R4 ;  /* 0x000000ffff0d7224 */ /* 0x000fce00078e0004 */
[----:B------:R-:W-:Y:S05]  /*3100*/  WARPSYNC.COLLECTIVE R14, `(.L_x_148) ;  /* 0x000000000e087348 */ /* 0x000fea0003c00000 */
[----:B------:R0:W1:Y:S02]  /*3110*/  SHFL.DOWN P1, R3, R13, R15, R16 ;  /* 0x0800000f0d037389 */ /* 0x0000640000020010 */
[----:B01----:R-:W-:Y:S05]  /*3120*/  ENDCOLLECTIVE ;  /* 0x000000000000791b */ /* 0x003fea0003800000 */
.L_x_148:
[----:B------:R-:W-:Y:S02]  /*3130*/  HFMA2 R15, -RZ, RZ, 0, 2.384185791015625e-07 ;  /* 0x00000004ff0f7431 */ /* 0x000fe400000001ff */
[----:B------:R-:W-:-:S04]  /*3140*/  FADD R5, R4, R3 ;  /* 0x0000000304057221 */ /* 0x000fc80000000000 */
[----:B------:R-:W-:-:S07]  /*3150*/  IMAD.MOV.U32 R13, RZ, RZ, R5 ;  /* 0x000000ffff0d7224 */ /* 0x000fce00078e0005 */
[----:B------:R-:W-:Y:S05]  /*3160*/  WARPSYNC.COLLECTIVE R14, `(.L_x_149) ;  /* 0x000000000e087348 */ /* 0x000fea0003c00000 */
[----:B------:R0:W1:Y:S02]  /*3170*/  SHFL.DOWN P1, R3, R13, R15, R16 ;  /* 0x0800000f0d037389 */ /* 0x0000640000020010 */
[----:B01----:R-:W-:Y:S05]  /*3180*/  ENDCOLLECTIVE ;  /* 0x000000000000791b */ /* 0x003fea0003800000 */
.L_x_149:
[----:B------:R-:W-:Y:S02]  /*3190*/  IMAD.MOV.U32 R15, RZ, RZ, 0x2 ;  /* 0x00000002ff0f7424 */ /* 0x000fe400078e00ff */
[----:B------:R-:W-:-:S04]  /*31a0*/  IMAD.MOV.U32 R6, RZ, RZ, R3 ;  /* 0x000000ffff067224 */ /* 0x000fc800078e0003 */
[----:B------:R-:W-:Y:S01]  /*31b0*/  FADD R6, R5, R6 ;  /* 0x0000000605067221 */ /* 0x000fe20000000000 */
[----:B------:R-:W-:-:S04]  /*31c0*/  IMAD.MOV.U32 R5, RZ, RZ, RZ ;  /* 0x000000ffff057224 */ /* 0x000fc800078e00ff */
[----:B------:R-:W-:-:S07]  /*31d0*/  MOV R13, R6 ;  /* 0x00000006000d7202 */ /* 0x000fce0000000f00 */
[----:B------:R-:W-:Y:S05]  /*31e0*/  WARPSYNC.COLLECTIVE R14, `(.L_x_150) ;  /* 0x000000000e087348 */ /* 0x000fea0003c00000 */
[----:B------:R0:W1:Y:S02]  /*31f0*/  SHFL.DOWN P1, R3, R13, R15, R16 ;  /* 0x0800000f0d037389 */ /* 0x0000640000020010 */
[----:B01----:R-:W-:Y:S05]  /*3200*/  ENDCOLLECTIVE ;  /* 0x000000000000791b */ /* 0x003fea0003800000 */
.L_x_150:
[----:B------:R-:W-:Y:S02]  /*3210*/  IMAD.MOV.U32 R15, RZ, RZ, 0x1 ;  /* 0x00000001ff0f7424 */ /* 0x000fe400078e00ff */
[----:B------:R-:W-:-:S05]  /*3220*/  FADD R7, R6, R3 ;  /* 0x0000000306077221 */ /* 0x000fca0000000000 */
[----:B------:R-:W-:-:S07]  /*3230*/  MOV R13, R7 ;  /* 0x00000007000d7202 */ /* 0x000fce0000000f00 */
[----:B------:R-:W-:Y:S05]  /*3240*/  WARPSYNC.COLLECTIVE R14, `(.L_x_151) ;  /* 0x000000000e087348 */ /* 0x000fea0003c00000 */
[----:B------:R0:W1:Y:S02]  /*3250*/  SHFL.DOWN P1, R3, R13, R15, R16 ;  /* 0x0800000f0d037389 */ /* 0x0000640000020010 */
[----:B01----:R-:W-:Y:S05]  /*3260*/  ENDCOLLECTIVE ;  /* 0x000000000000791b */ /* 0x003fea0003800000 */
.L_x_151:
[----:B------:R-:W-:-:S05]  /*3270*/  MOV R12, R3 ;  /* 0x00000003000c7202 */ /* 0x000fca0000000f00 */
[----:B------:R-:W-:Y:S01]  /*3280*/  FADD R12, R7, R12 ;  /* 0x0000000c070c7221 */ /* 0x000fe20000000000 */
[----:B------:R-:W-:-:S07]  /*3290*/  HFMA2 R7, -RZ, RZ, 0, 1.847743988037109375e-06 ;  /* 0x0000001fff077431 */ /* 0x000fce00000001ff */
[----:B------:R-:W-:Y:S05]  /*32a0*/  WARPSYNC.COLLECTIVE R14, `(.L_x_152) ;  /* 0x000000000e087348 */ /* 0x000fea0003c00000 */
[----:B------:R0:W1:Y:S02]  /*32b0*/  SHFL.IDX P1, R3, R12, R5, R7 ;  /* 0x000000050c037389 */ /* 0x0000640000020007 */
[----:B01----:R-:W-:Y:S05]  /*32c0*/  ENDCOLLECTIVE ;  /* 0x000000000000791b */ /* 0x003fea0003800000 */
.L_x_152:
[----:B------:R-:W-:Y:S05]  /*32d0*/  BRA `(.L_x_153) ;  /* 0xffffffd800bc7947 */ /* 0x000fea000383ffff */
.L_x_119:
[----:B------:R-:W-:Y:S01]  /*32e0*/  BSSY B1, `(.L_x_154) ;  /* 0x0000007000017945 */ /* 0x000fe20003800000 */
[----:B------:R-:W-:Y:S01]  /*32f0*/  IMAD.MOV.U32 R15, RZ, RZ, 0x10 ;  /* 0x00000010ff0f7424 */ /* 0x000fe200078e00ff */
[----:B------:R-:W-:Y:S01]  /*3300*/  MOV R16, 0x1f ;  /* 0x0000001f00107802 */ /* 0x000fe20000000f00 */
[----:B------:R-:W-:-:S07]  /*3310*/  IMAD.MOV.U32 R14, RZ, RZ, -0x1 ;  /* 0xffffffffff0e7424 */ /* 0x000fce00078e00ff */
[----:B0-----:R-:W-:Y:S05]  /*3320*/  WARPSYNC.COLLECTIVE R14, `(.L_x_155) ;  /* 0x000000000e087348 */ /* 0x001fea0003c00000 */
[----:B------:R1:W2:Y:S02]  /*3330*/  SHFL.DOWN P1, R3, R13, R15, R16 ;  /* 0x0800000f0d037389 */ /* 0x0002a40000020010 */
[----:B012---:R-:W-:Y:S05]  /*3340*/  ENDCOLLECTIVE ;  /* 0x000000000000791b */ /* 0x007fea0003800000 */
.L_x_155:
[----:B------:R-:W-:Y:S05]  /*3350*/  BSYNC B1 ;  /* 0x0000000000017941 */ /* 0x000fea0003800000 */
.L_x_154:
        /* <DEDUP_REMOVED lines=9> */
.L_x_156:
[----:B------:R-:W-:Y:S02]  /*33f0*/  IMAD.MOV.U32 R15, RZ, RZ, 0x4 ;  /* 0x00000004ff0f7424 */ /* 0x000fe400078e00ff */
[----:B------:R-:W-:-:S05]  /*3400*/  FADD R5, R4, R3 ;  /* 0x0000000304057221 */ /* 0x000fca0000000000 */
[----:B------:R-:W-:-:S07]  /*3410*/  MOV R13, R5 ;  /* 0x00000005000d7202 */ /* 0x000fce0000000f00 */
[----:B------:R-:W-:Y:S05]  /*3420*/  WARPSYNC.COLLECTIVE R14, `(.L_x_157) ;  /* 0x000000000e087348 */ /* 0x000fea0003c00000 */
[----:B------:R0:W1:Y:S02]  /*3430*/  SHFL.DOWN P1, R3, R13, R15, R16 ;  /* 0x0800000f0d037389 */ /* 0x0000640000020010 */
[----:B01----:R-:W-:Y:S05]  /*3440*/  ENDCOLLECTIVE ;  /* 0x000000000000791b */ /* 0x003fea0003800000 */
.L_x_157:
[----:B------:R-:W-:Y:S01]  /*3450*/  IMAD.MOV.U32 R15, RZ, RZ, 0x2 ;  /* 0x00000002ff0f7424 */ /* 0x000fe200078e00ff */
[----:B------:R-:W-:-:S05]  /*3460*/  MOV R6, R3 ;  /* 0x0000000300067202 */ /* 0x000fca0000000f00 */
[----:B------:R-:W-:Y:S01]  /*3470*/  FADD R6, R5, R6 ;  /* 0x0000000605067221 */ /* 0x000fe20000000000 */
[----:B------:R-:W-:-:S04]  /*3480*/  MOV R5, RZ ;  /* 0x000000ff00057202 */ /* 0x000fc80000000f00 */
[----:B------:R-:W-:-:S07]  /*3490*/  MOV R13, R6 ;  /* 0x00000006000d7202 */ /* 0x000fce0000000f00 */
[----:B------:R-:W-:Y:S05]  /*34a0*/  WARPSYNC.COLLECTIVE R14, `(.L_x_158) ;  /* 0x000000000e087348 */ /* 0x000fea0003c00000 */
[----:B------:R0:W1:Y:S02]  /*34b0*/  SHFL.DOWN P1, R3, R13, R15, R16 ;  /* 0x0800000f0d037389 */ /* 0x0000640000020010 */
[----:B01----:R-:W-:Y:S05]  /*34c0*/  ENDCOLLECTIVE ;  /* 0x000000000000791b */ /* 0x003fea0003800000 */
.L_x_158:
[----:B------:R-:W-:Y:S02]  /*34d0*/  HFMA2 R15, -RZ, RZ, 0, 5.9604644775390625e-08 ;  /* 0x00000001ff0f7431 */ /* 0x000fe400000001ff */
[----:B------:R-:W-:-:S05]  /*34e0*/  FADD R7, R6, R3 ;  /* 0x0000000306077221 */ /* 0x000fca0000000000 */
[----:B------:R-:W-:-:S07]  /*34f0*/  MOV R13, R7 ;  /* 0x00000007000d7202 */ /* 0x000fce0000000f00 */
[----:B------:R-:W-:Y:S05]  /*3500*/  WARPSYNC.COLLECTIVE R14, `(.L_x_159) ;  /* 0x000000000e087348 */ /* 0x000fea0003c00000 */
[----:B------:R0:W1:Y:S02]  /*3510*/  SHFL.DOWN P1, R3, R13, R15, R16 ;  /* 0x0800000f0d037389 */ /* 0x0000640000020010 */
[----:B01----:R-:W-:Y:S05]  /*3520*/  ENDCOLLECTIVE ;  /* 0x000000000000791b */ /* 0x003fea0003800000 */
.L_x_159:
[----:B------:R-:W-:-:S04]  /*3530*/  IMAD.MOV.U32 R12, RZ, RZ, R3 ;  /* 0x000000ffff0c7224 */ /* 0x000fc800078e0003 */
[----:B------:R-:W-:Y:S01]  /*3540*/  FADD R12, R7, R12 ;  /* 0x0000000c070c7221 */ /* 0x000fe20000000000 */
[----:B------:R-:W-:-:S07]  /*3550*/  HFMA2 R7, -RZ, RZ, 0, 1.847743988037109375e-06 ;  /* 0x0000001fff077431 */ /* 0x000fce00000001ff */
[----:B------:R-:W-:Y:S05]  /*3560*/  WARPSYNC.COLLECTIVE R14, `(.L_x_160) ;  /* 0x000000000e087348 */ /* 0x000fea0003c00000 */
[----:B------:R0:W1:Y:S02]  /*3570*/  SHFL.IDX P1, R3, R12, R5, R7 ;  /* 0x000000050c037389 */ /* 0x0000640000020007 */
[----:B01----:R-:W-:Y:S05]  /*3580*/  ENDCOLLECTIVE ;  /* 0x000000000000791b */ /* 0x003fea0003800000 */
.L_x_160:
[----:B------:R-:W-:Y:S05]  /*3590*/  BRA `(.L_x_161) ;  /* 0xffffffe000987947 */ /* 0x000fea000383ffff */
.L_x_162:
        /* <DEDUP_REMOVED lines=14> */
.L_x_187:


//--------------------- .text._ZN6impute16mean_fill_kernelEPfPKhii --------------------------
	.section	.text._ZN6impute16mean_fill_kernelEPfPKhii,"ax",@progbits
	.align	128
        .global         _ZN6impute16mean_fill_kernelEPfPKhii
        .type           _ZN6impute16mean_fill_kernelEPfPKhii,@function
        .size           _ZN6impute16mean_fill_kernelEPfPKhii,(.L_x_185 - _ZN6impute16mean_fill_kernelEPfPKhii)
        .other          _ZN6impute16mean_fill_kernelEPfPKhii,@"STO_CUDA_ENTRY STV_DEFAULT"
_ZN6impute16mean_fill_kernelEPfPKhii:
.text._ZN6impute16mean_fill_kernelEPfPKhii:
[----:B------:R-:W-:Y:S01]  /*0000*/  LDC R1, c[0x0][0x37c] ;  /* 0x0000df00ff017b82 */ /* 0x000fe20000000800 */
[----:B------:R-:W0:Y:S07]  /*0010*/  S2R R3, SR_TID.X ;  /* 0x0000000000037919 */ /* 0x000e2e0000002100 */
[----:B------:R-:W1:Y:S01]  /*0020*/  S2UR UR5, SR_CTAID.X ;  /* 0x00000000000579c3 */ /* 0x000e620000002500 */
[----:B------:R-:W1:Y:S01]  /*0030*/  LDCU UR4, c[0x0][0x360] ;  /* 0x00006c00ff0477ac */ /* 0x000e620008000800 */
[----:B------:R-:W2:Y:S02]  /*0040*/  LDCU UR6, c[0x0][0x394] ;  /* 0x00007280ff0677ac */ /* 0x000ea40008000800 */
[----:B--2---:R-:W-:Y:S01]  /*0050*/  IMAD.U32 R5, RZ, RZ, UR6 ;  /* 0x00000006ff057e24 */ /* 0x004fe2000f8e00ff */
[----:B-1----:R-:W-:-:S06]  /*0060*/  UIMAD UR5, UR5, UR4, URZ ;  /* 0x00000004050572a4 */ /* 0x002fcc000f8e02ff */
[----:B0-----:R-:W-:-:S05]  /*0070*/  VIADD R0, R3, UR5 ;  /* 0x0000000503007c36 */ /* 0x001fca0008000000 */
[----:B------:R-:W-:-:S13]  /*0080*/  ISETP.GE.AND P0, PT, R0, R5, PT ;  /* 0x000000050000720c */ /* 0x000fda0003f06270 */
[----:B------:R-:W-:Y:S05]  /*0090*/  @P0 EXIT ;  /* 0x000000000000094d */ /* 0x000fea0003800000 */
[----:B------:R-:W0:Y:S01]  /*00a0*/  LDCU UR6, c[0x0][0x390] ;  /* 0x00007200ff0677ac */ /* 0x000e220008000800 */
[----:B------:R-:W-:Y:S01]  /*00b0*/  IMAD.MOV.U32 R4, RZ, RZ, RZ ;  /* 0x000000ffff047224 */ /* 0x000fe200078e00ff */
[----:B------:R-:W-:Y:S01]  /*00c0*/  CS2R R6, SRZ ;  /* 0x0000000000067805 */ /* 0x000fe2000001ff00 */
[----:B------:R-:W1:Y:S01]  /*00d0*/  LDCU.64 UR10, c[0x0][0x358] ;  /* 0x00006b00ff0a77ac */ /* 0x000e620008000a00 */
[----:B0-----:R-:W-:-:S09]  /*00e0*/  UISETP.GE.AND UP0, UPT, UR6, 0x1, UPT ;  /* 0x000000010600788c */ /* 0x001fd2000bf06270 */
[----:B-1----:R-:W-:Y:S05]  /*00f0*/  BRA.U !UP0, `(.L_x_163) ;  /* 0x0000000d08507547 */ /* 0x002fea000b800000 */
[----:B------:R-:W-:Y:S01]  /*0100*/  UISETP.GE.U32.AND UP1, UPT, UR6, 0x8, UPT ;  /* 0x000000080600788c */ /* 0x000fe2000bf26070 */
[----:B------:R-:W-:Y:S01]  /*0110*/  IMAD.MOV.U32 R4, RZ, RZ, RZ ;  /* 0x000000ffff047224 */ /* 0x000fe200078e00ff */
[----:B------:R-:W-:Y:S01]  /*0120*/  ULOP3.LUT UR7, UR6, 0x7, URZ, 0xc0, !UPT ;  /* 0x0000000706077892 */ /* 0x000fe2000f8ec0ff */
[----:B------:R-:W-:Y:S01]  /*0130*/  CS2R R6, SRZ ;  /* 0x0000000000067805 */ /* 0x000fe2000001ff00 */
[----:B------:R-:W-:Y:S02]  /*0140*/  UMOV UR4, URZ ;  /* 0x000000ff00047c82 */ /* 0x000fe40008000000 */
[----:B------:R-:W-:-:S03]  /*0150*/  UISETP.NE.AND UP0, UPT, UR7, URZ, UPT ;  /* 0x000000ff0700728c */ /* 0x000fc6000bf05270 */
[----:B------:R-:W-:Y:S08]  /*0160*/  BRA.U !UP1, `(.L_x_164) ;  /* 0x0000000509ac7547 */ /* 0x000ff0000b800000 */
[----:B------:R-:W0:Y:S01]  /*0170*/  LDC R2, c[0x0][0x394] ;  /* 0x0000e500ff027b82 */ /* 0x000e220000000800 */
[----:B------:R-:W-:Y:S01]  /*0180*/  ULOP3.LUT UR4, UR6, 0x7ffffff8, URZ, 0xc0, !UPT ;  /* 0x7ffffff806047892 */ /* 0x000fe2000f8ec0ff */
[C---:B------:R-:W-:Y:S01]  /*0190*/  IADD3 R24, PT, PT, R5.reuse, UR5, R3 ;  /* 0x0000000505187c10 */ /* 0x040fe2000fffe003 */
[C-C-:B------:R-:W-:Y:S01]  /*01a0*/  IMAD R8, R5.reuse, 0x2, R0.reuse ;  /* 0x0000000205087824 */ /* 0x140fe200078e0200 */
[----:B------:R-:W-:Y:S01]  /*01b0*/  SHF.R.S32.HI R9, RZ, 0x1f, R5 ;  /* 0x0000001fff097819 */ /* 0x000fe20000011405 */
[C-C-:B------:R-:W-:Y:S01]  /*01c0*/  IMAD R10, R5.reuse, 0x3, R0.reuse ;  /* 0x00000003050a7824 */ /* 0x140fe200078e0200 */
[----:B------:R-:W-:Y:S01]  /*01d0*/  CS2R R6, SRZ ;  /* 0x0000000000067805 */ /* 0x000fe2000001ff00 */
[C-C-:B------:R-:W-:Y:S01]  /*01e0*/  IMAD R12, R5.reuse, 0x4, R0.reuse ;  /* 0x00000004050c7824 */ /* 0x140fe200078e0200 */
[----:B------:R-:W1:Y:S01]  /*01f0*/  LDCU.64 UR8, c[0x0][0x388] ;  /* 0x00007100ff0877ac */ /* 0x000e620008000a00 */
[C-C-:B------:R-:W-:Y:S02]  /*0200*/  IMAD R14, R5.reuse, 0x5, R0.reuse ;  /* 0x00000005050e7824 */ /* 0x140fe400078e0200 */
[C-C-:B------:R-:W-:Y:S01]  /*0210*/  IMAD R16, R5.reuse, 0x6, R0.reuse ;  /* 0x0000000605107824 */ /* 0x140fe200078e0200 */
[----:B------:R-:W-:Y:S01]  /*0220*/  UIADD3 UR6, UPT, UPT, -UR4, URZ, URZ ;  /* 0x000000ff04067290 */ /* 0x000fe2000fffe1ff */
[----:B------:R-:W-:-:S02]  /*0230*/  IMAD R18, R5, 0x7, R0 ;  /* 0x0000000705127824 */ /* 0x000fc400078e0200 */
[----:B------:R-:W-:Y:S02]  /*0240*/  IMAD.MOV.U32 R4, RZ, RZ, RZ ;  /* 0x000000ffff047224 */ /* 0x000fe400078e00ff */
[----:B------:R-:W-:-:S07]  /*0250*/  IMAD.MOV.U32 R11, RZ, RZ, R0 ;  /* 0x000000ffff0b7224 */ /* 0x000fce00078e0000 */
.L_x_165:
[----:B-1----:R-:W-:-:S04]  /*0260*/  IADD3 R26, P0, PT, R11, UR8, RZ ;  /* 0x000000080b1a7c10 */ /* 0x002fc8000ff1e0ff */
[----:B------:R-:W-:-:S05]  /*0270*/  LEA.HI.X.SX32 R27, R11, UR9, 0x1, P0 ;  /* 0x000000090b1b7c11 */ /* 0x000fca00080f0eff */
[----:B------:R-:W2:Y:S02]  /*0280*/  LDG.E.U8 R5, desc[UR10][R26.64] ;  /* 0x0000000a1a057981 */ /* 0x000ea4000c1e1100 */
[----:B--2---:R-:W-:Y:S02]  /*0290*/  ISETP.NE.AND P6, PT, R5, 0x1, PT ;  /* 0x000000010500780c */ /* 0x004fe40003fc5270 */
[----:B0-----:R-:W-:-:S04]  /*02a0*/  MOV R5, R2 ;  /* 0x0000000200057202 */ /* 0x001fc80000000f00 */
[----:B------:R-:W-:-:S05]  /*02b0*/  IADD3 R22, P0, PT, R26, R5, RZ ;  /* 0x000000051a167210 */ /* 0x000fca0007f1e0ff */
[C---:B------:R-:W-:Y:S01]  /*02c0*/  IMAD.X R23, R9.reuse, 0x1, R27, P0 ;  /* 0x0000000109177824 */ /* 0x040fe200000e061b */
[----:B------:R-:W-:Y:S01]  /*02d0*/  IADD3 R20, P0, PT, R22, R5, RZ ;  /* 0x0000000516147210 */ /* 0x000fe20007f1e0ff */
[----:B------:R-:W0:Y:S03]  /*02e0*/  @!P6 LDC.64 R28, c[0x0][0x380] ;  /* 0x0000e000ff1ceb82 */ /* 0x000e260000000a00 */
[----:B------:R1:W2:Y:S01]  /*02f0*/  LDG.E.U8 R25, desc[UR10][R22.64] ;  /* 0x0000000a16197981 */ /* 0x0002a2000c1e1100 */
[----:B------:R-:W-:-:S05]  /*0300*/  IMAD.X R21, R9, 0x1, R23, P0 ;  /* 0x0000000109157824 */ /* 0x000fca00000e0617 */
[----:B------:R-:W3:Y:S01]  /*0310*/  LDG.E.U8 R17, desc[UR10][R20.64] ;  /* 0x0000000a14117981 */ /* 0x000ee2000c1e1100 */
[----:B0-----:R-:W-:-:S06]  /*0320*/  @!P6 IMAD.WIDE R28, R11, 0x4, R28 ;  /* 0x000000040b1ce825 */ /* 0x001fcc00078e021c */
[----:B------:R-:W4:Y:S01]  /*0330*/  @!P6 LDG.E R28, desc[UR10][R28.64] ;  /* 0x0000000a1c1ce981 */ /* 0x000f22000c1e1900 */
[----:B-1----:R-:W-:-:S05]  /*0340*/  IADD3 R22, P0, PT, R20, R5, RZ ;  /* 0x0000000514167210 */ /* 0x002fca0007f1e0ff */
[----:B------:R-:W-:Y:S01]  /*0350*/  IMAD.X R23, R9, 0x1, R21, P0 ;  /* 0x0000000109177824 */ /* 0x000fe200000e0615 */
[----:B------:R-:W-:-:S04]  /*0360*/  IADD3 R26, P0, PT, R22, R5, RZ ;  /* 0x00000005161a7210 */ /* 0x000fc80007f1e0ff */
[----:B------:R-:W5:Y:S01]  /*0370*/  LDG.E.U8 R19, desc[UR10][R22.64] ;  /* 0x0000000a16137981 */ /* 0x000f62000c1e1100 */
[----:B------:R-:W-:-:S05]  /*0380*/  IMAD.X R27, R9, 0x1, R23, P0 ;  /* 0x00000001091b7824 */ /* 0x000fca00000e0617 */
[----:B------:R0:W5:Y:S02]  /*0390*/  LDG.E.U8 R13, desc[UR10][R26.64] ;  /* 0x0000000a1a0d7981 */ /* 0x000164000c1e1100 */
[----:B0-----:R-:W-:-:S05]  /*03a0*/  IADD3 R26, P0, PT, R26, R5, RZ ;  /* 0x000000051a1a7210 */ /* 0x001fca0007f1e0ff */
[----:B------:R-:W-:Y:S01]  /*03b0*/  IMAD.X R27, R9, 0x1, R27, P0 ;  /* 0x00000001091b7824 */ /* 0x000fe200000e061b */
[----:B------:R-:W-:-:S04]  /*03c0*/  IADD3 R20, P0, PT, R26, R5, RZ ;  /* 0x000000051a147210 */ /* 0x000fc80007f1e0ff */
[----:B------:R0:W5:Y:S01]  /*03d0*/  LDG.E.U8 R15, desc[UR10][R26.64] ;  /* 0x0000000a1a0f7981 */ /* 0x000162000c1e1100 */
[----:B------:R-:W-:Y:S01]  /*03e0*/  IMAD.X R21, R9, 0x1, R27, P0 ;  /* 0x0000000109157824 */ /* 0x000fe200000e061b */
[----:B------:R-:W-:-:S04]  /*03f0*/  IADD3 R22, P0, PT, R20, R5, RZ ;  /* 0x0000000514167210 */ /* 0x000fc80007f1e0ff */
[----:B------:R-:W5:Y:S01]  /*0400*/  LDG.E.U8 R20, desc[UR10][R20.64] ;  /* 0x0000000a14147981 */ /* 0x000f62000c1e1100 */
[----:B------:R-:W-:-:S05]  /*0410*/  IMAD.X R23, R9, 0x1, R21, P0 ;  /* 0x0000000109177824 */ /* 0x000fca00000e0615 */
[----:B------:R-:W5:Y:S01]  /*0420*/  LDG.E.U8 R22, desc[UR10][R22.64] ;  /* 0x0000000a16167981 */ /* 0x000f62000c1e1100 */
[----:B------:R-:W-:Y:S01]  /*0430*/  @!P6 VIADD R4, R4, 0x1 ;  /* 0x000000010404e836 */ /* 0x000fe20000000000 */
[----:B--2---:R-:W-:Y:S02]  /*0440*/  ISETP.NE.AND P5, PT, R25, 0x1, PT ;  /* 0x000000011900780c */ /* 0x004fe40003fa5270 */
[----:B---3--:R-:W-:-:S13]  /*0450*/  ISETP.NE.AND P4, PT, R17, 0x1, PT ;  /* 0x000000011100780c */ /* 0x008fda0003f85270 */
[----:B0-----:R-:W0:Y:S01]  /*0460*/  @!P4 LDC.64 R26, c[0x0][0x380] ;  /* 0x0000e000ff1acb82 */ /* 0x001e220000000a00 */
[----:B----4-:R-:W1:Y:S02]  /*0470*/  @!P6 F2F.F64.F32 R28, R28 ;  /* 0x0000001c001ce310 */ /* 0x010e640000201800 */
[----:B-1----:R-:W-:-:S05]  /*0480*/  @!P6 DADD R6, R6, R28 ;  /* 0x000000000606e229 */ /* 0x002fca000000001c */
[----:B------:R-:W1:Y:S01]  /*0490*/  @!P5 LDC.64 R28, c[0x0][0x380] ;  /* 0x0000e000ff1cdb82 */ /* 0x000e620000000a00 */
[----:B-----5:R-:W-:Y:S02]  /*04a0*/  ISETP.NE.AND P2, PT, R13, 0x1, PT ;  /* 0x000000010d00780c */ /* 0x020fe40003f45270 */
[----:B------:R-:W-:Y:S01]  /*04b0*/  ISETP.NE.AND P3, PT, R19, 0x1, PT ;  /* 0x000000011300780c */ /* 0x000fe20003f65270 */
[----:B0-----:R-:W-:-:S05]  /*04c0*/  @!P4 IMAD.WIDE R26, R8, 0x4, R26 ;  /* 0x00000004081ac825 */ /* 0x001fca00078e021a */
[----:B------:R0:W2:Y:S05]  /*04d0*/  @!P4 LDG.E R17, desc[UR10][R26.64] ;  /* 0x0000000a1a11c981 */ /* 0x0000aa000c1e1900 */
[----:B0-----:R-:W0:Y:S01]  /*04e0*/  @!P2 LDC.64 R26, c[0x0][0x380] ;  /* 0x0000e000ff1aab82 */ /* 0x001e220000000a00 */
[----:B-1----:R-:W-:Y:S01]  /*04f0*/  @!P5 IMAD.WIDE R28, R24, 0x4, R28 ;  /* 0x00000004181cd825 */ /* 0x002fe200078e021c */
[----:B------:R-:W-:-:S04]  /*0500*/  ISETP.NE.AND P1, PT, R15, 0x1, PT ;  /* 0x000000010f00780c */ /* 0x000fc80003f25270 */
[----:B------:R1:W3:Y:S02]  /*0510*/  @!P5 LDG.E R13, desc[UR10][R28.64] ;  /* 0x0000000a1c0dd981 */ /* 0x0002e4000c1e1900 */
[----:B-1----:R-:W1:Y:S01]  /*0520*/  @!P3 LDC.64 R28, c[0x0][0x380] ;  /* 0x0000e000ff1cbb82 */ /* 0x002e620000000a00 */
[----:B------:R-:W-:Y:S02]  /*0530*/  ISETP.NE.AND P0, PT, R20, 0x1, PT ;  /* 0x000000011400780c */ /* 0x000fe40003f05270 */
[----:B------:R-:W-:Y:S01]  /*0540*/  ISETP.NE.AND P6, PT, R22, 0x1, PT ;  /* 0x000000011600780c */ /* 0x000fe20003fc5270 */
[----:B0-----:R-:W-:-:S04]  /*0550*/  @!P2 IMAD.WIDE R26, R12, 0x4, R26 ;  /* 0x000000040c1aa825 */ /* 0x001fc800078e021a */
[----:B------:R-:W0:Y:S01]  /*0560*/  @!P1 LDC.64 R20, c[0x0][0x380] ;  /* 0x0000e000ff149b82 */ /* 0x000e220000000a00 */
[----:B------:R4:W5:Y:S07]  /*0570*/  @!P2 LDG.E R15, desc[UR10][R26.64] ;  /* 0x0000000a1a0fa981 */ /* 0x00096e000c1e1900 */
[----:B------:R-:W0:Y:S01]  /*0580*/  @!P6 LDC.64 R22, c[0x0][0x380] ;  /* 0x0000e000ff16eb82 */ /* 0x000e220000000a00 */
[----:B-1----:R-:W-:-:S07]  /*0590*/  @!P3 IMAD.WIDE R28, R10, 0x4, R28 ;  /* 0x000000040a1cb825 */ /* 0x002fce00078e021c */
[----:B----4-:R-:W1:Y:S01]  /*05a0*/  @!P0 LDC.64 R26, c[0x0][0x380] ;  /* 0x0000e000ff1a8b82 */ /* 0x010e620000000a00 */
[----:B------:R-:W4:Y:S01]  /*05b0*/  @!P3 LDG.E R28, desc[UR10][R28.64] ;  /* 0x0000000a1c1cb981 */ /* 0x000f22000c1e1900 */
[----:B0-----:R-:W-:-:S06]  /*05c0*/  @!P1 IMAD.WIDE R20, R14, 0x4, R20 ;  /* 0x000000040e149825 */ /* 0x001fcc00078e0214 */
[----:B------:R-:W5:Y:S01]  /*05d0*/  @!P1 LDG.E R20, desc[UR10][R20.64] ;  /* 0x0000000a14149981 */ /* 0x000f62000c1e1900 */
[----:B------:R-:W-:-:S05]  /*05e0*/  @!P6 IMAD.WIDE R22, R18, 0x4, R22 ;  /* 0x000000041216e825 */ /* 0x000fca00078e0216 */
[----:B------:R3:W5:Y:S01]  /*05f0*/  @!P6 LDG.E R25, desc[UR10][R22.64] ;  /* 0x0000000a1619e981 */ /* 0x000762000c1e1900 */
[----:B-1----:R-:W-:-:S05]  /*0600*/  @!P0 IMAD.WIDE R26, R16, 0x4, R26 ;  /* 0x00000004101a8825 */ /* 0x002fca00078e021a */
[----:B------:R-:W5:Y:S01]  /*0610*/  @!P0 LDG.E R19, desc[UR10][R26.64] ;  /* 0x0000000a1a138981 */ /* 0x000f62000c1e1900 */
[----:B------:R-:W-:-:S05]  /*0620*/  @!P5 IADD3 R4, PT, PT, R4, 0x1, RZ ;  /* 0x000000010404d810 */ /* 0x000fca0007ffe0ff */
[----:B------:R-:W-:Y:S01]  /*0630*/  @!P4 VIADD R4, R4, 0x1 ;  /* 0x000000010404c836 */ /* 0x000fe20000000000 */
[----:B------:R-:W-:-:S03]  /*0640*/  UIADD3 UR6, UPT, UPT, UR6, 0x8, URZ ;  /* 0x0000000806067890 */ /* 0x000fc6000fffe0ff */
[----:B------:R-:W-:Y:S01]  /*0650*/  @!P3 VIADD R4, R4, 0x1 ;  /* 0x000000010404b836 */ /* 0x000fe20000000000 */
[----:B------:R-:W-:-:S03]  /*0660*/  UISETP.NE.AND UP1, UPT, UR6, URZ, UPT ;  /* 0x000000ff0600728c */ /* 0x000fc6000bf25270 */
[----:B------:R-:W-:-:S04]  /*0670*/  @!P2 VIADD R4, R4, 0x1 ;  /* 0x000000010404a836 */ /* 0x000fc80000000000 */
[----:B------:R-:W-:-:S04]  /*0680*/  @!P1 VIADD R4, R4, 0x1 ;  /* 0x0000000104049836 */ /* 0x000fc80000000000 */
[----:B------:R-:W-:Y:S01]  /*0690*/  @!P0 VIADD R4, R4, 0x1 ;  /* 0x0000000104048836 */ /* 0x000fe20000000000 */
[C---:B------:R-:W-:Y:S01]  /*06a0*/  LEA R10, R5.reuse, R10, 0x3 ;  /* 0x0000000a050a7211 */ /* 0x040fe200078e18ff */
[C---:B------:R-:W-:Y:S02]  /*06b0*/  IMAD R11, R5.reuse, 0x8, R11 ;  /* 0x00000008050b7824 */ /* 0x040fe400078e020b */
[C---:B------:R-:W-:Y:S02]  /*06c0*/  IMAD R24, R5.reuse, 0x8, R24 ;  /* 0x0000000805187824 */ /* 0x040fe400078e0218 */
[C---:B------:R-:W-:Y:S02]  /*06d0*/  IMAD R8, R5.reuse, 0x8, R8 ;  /* 0x0000000805087824 */ /* 0x040fe400078e0208 */
[C---:B------:R-:W-:Y:S02]  /*06e0*/  IMAD R12, R5.reuse, 0x8, R12 ;  /* 0x00000008050c7824 */ /* 0x040fe400078e020c */
[----:B------:R-:W-:-:S02]  /*06f0*/  IMAD R14, R5, 0x8, R14 ;  /* 0x00000008050e7824 */ /* 0x000fc400078e020e */
[----:B------:R-:W-:Y:S02]  /*0700*/  @!P6 VIADD R4, R4, 0x1 ;  /* 0x000000010404e836 */ /* 0x000fe40000000000 */
[C---:B------:R-:W-:Y:S02]  /*0710*/  IMAD R16, R5.reuse, 0x8, R16 ;  /* 0x0000000805107824 */ /* 0x040fe400078e0210 */
[----:B------:R-:W-:Y:S01]  /*0720*/  IMAD R18, R5, 0x8, R18 ;  /* 0x0000000805127824 */ /* 0x000fe200078e0212 */
[----:B---3--:R-:W0:Y:S02]  /*0730*/  @!P5 F2F.F64.F32 R22, R13 ;  /* 0x0000000d0016d310 */ /* 0x008e240000201800 */
[----:B0-----:R-:W-:-:S06]  /*0740*/  @!P5 DADD R6, R6, R22 ;  /* 0x000000000606d229 */ /* 0x001fcc0000000016 */
[----:B--2---:R-:W0:Y:S02]  /*0750*/  @!P4 F2F.F64.F32 R22, R17 ;  /* 0x000000110016c310 */ /* 0x004e240000201800 */
[----:B0-----:R-:W-:-:S06]  /*0760*/  @!P4 DADD R6, R6, R22 ;  /* 0x000000000606c229 */ /* 0x001fcc0000000016 */
[----:B----4-:R-:W0:Y:S08]  /*0770*/  @!P3 F2F.F64.F32 R28, R28 ;  /* 0x0000001c001cb310 */ /* 0x010e300000201800 */
[----:B-----5:R-:W1:Y:S01]  /*0780*/  @!P2 F2F.F64.F32 R22, R15 ;  /* 0x0000000f0016a310 */ /* 0x020e620000201800 */
[----:B0-----:R-:W-:-:S07]  /*0790*/  @!P3 DADD R6, R6, R28 ;  /* 0x000000000606b229 */ /* 0x001fce000000001c */
[----:B------:R-:W0:Y:S01]  /*07a0*/  @!P1 F2F.F64.F32 R20, R20 ;  /* 0x0000001400149310 */ /* 0x000e220000201800 */
[----:B-1----:R-:W-:-:S07]  /*07b0*/  @!P2 DADD R6, R6, R22 ;  /* 0x000000000606a229 */ /* 0x002fce0000000016 */
[----:B------:R-:W1:Y:S01]  /*07c0*/  @!P0 F2F.F64.F32 R26, R19 ;  /* 0x00000013001a8310 */ /* 0x000e620000201800 */
[----:B0-----:R-:W-:-:S07]  /*07d0*/  @!P1 DADD R6, R6, R20 ;  /* 0x0000000006069229 */ /* 0x001fce0000000014 */
[----:B------:R-:W0:Y:S01]  /*07e0*/  @!P6 F2F.F64.F32 R22, R25 ;  /* 0x000000190016e310 */ /* 0x000e220000201800 */
[----:B-1----:R-:W-:-:S08]  /*07f0*/  @!P0 DADD R6, R6, R26 ;  /* 0x0000000006068229 */ /* 0x002fd0000000001a */
[----:B0-----:R-:W-:Y:S01]  /*0800*/  @!P6 DADD R6, R6, R22 ;  /* 0x000000000606e229 */ /* 0x001fe20000000016 */
[----:B------:R-:W-:Y:S10]  /*0810*/  BRA.U UP1, `(.L_x_165) ;  /* 0xfffffff901907547 */ /* 0x000ff4000b83ffff */
.L_x_164:
[----:B------:R-:W-:Y:S05]  /*0820*/  BRA.U !UP0, `(.L_x_163) ;  /* 0x0000000508847547 */ /* 0x000fea000b800000 */
[----:B------:R-:W0:Y:S01]  /*0830*/  LDCU UR6, c[0x0][0x390] ;  /* 0x00007200ff0677ac */ /* 0x000e220008000800 */
[----:B------:R-:W-:Y:S02]  /*0840*/  UISETP.GE.U32.AND UP0, UPT, UR7, 0x4, UPT ;  /* 0x000000040700788c */ /* 0x000fe4000bf06070 */
[----:B0-----:R-:W-:-:S04]  /*0850*/  ULOP3.LUT UR8, UR6, 0x3, URZ, 0xc0, !UPT ;  /* 0x0000000306087892 */ /* 0x001fc8000f8ec0ff */
[----:B------:R-:W-:-:S03]  /*0860*/  UISETP.NE.AND UP1, UPT, UR8, URZ, UPT ;  /* 0x000000ff0800728c */ /* 0x000fc6000bf25270 */
[----:B------:R-:W-:Y:S08]  /*0870*/  BRA.U !UP0, `(.L_x_166) ;  /* 0x0000000108bc7547 */ /* 0x000ff0000b800000 */
[----:B------:R-:W0:Y:S01]  /*0880*/  LDCU.64 UR12, c[0x0][0x388] ;  /* 0x00007100ff0c77ac */ /* 0x000e220008000a00 */
[----:B------:R-:W-:Y:S01]  /*0890*/  IMAD R2, R5, UR4, R0 ;  /* 0x0000000405027c24 */ /* 0x000fe2000f8e0200 */
[----:B------:R-:W-:-:S04]  /*08a0*/  SHF.R.S32.HI R13, RZ, 0x1f, R5 ;  /* 0x0000001fff0d7819 */ /* 0x000fc80000011405 */
[----:B0-----:R-:W-:-:S04]  /*08b0*/  IADD3 R8, P0, PT, R2, UR12, RZ ;  /* 0x0000000c02087c10 */ /* 0x001fc8000ff1e0ff */
[----:B------:R-:W-:Y:S02]  /*08c0*/  LEA.HI.X.SX32 R9, R2, UR13, 0x1, P0 ;  /* 0x0000000d02097c11 */ /* 0x000fe400080f0eff */
[----:B------:R-:W-:-:S03]  /*08d0*/  IADD3 R10, P0, PT, R8, R5, RZ ;  /* 0x00000005080a7210 */ /* 0x000fc60007f1e0ff */
[----:B------:R-:W2:Y:S02]  /*08e0*/  LDG.E.U8 R8, desc[UR10][R8.64] ;  /* 0x0000000a08087981 */ /* 0x000ea4000c1e1100 */
[----:B------:R-:W-:Y:S01]  /*08f0*/  IMAD.X R11, R13, 0x1, R9, P0 ;  /* 0x000000010d0b7824 */ /* 0x000fe200000e0609 */
[----:B------:R-:W-:-:S04]  /*0900*/  IADD3 R14, P0, PT, R10, R5, RZ ;  /* 0x000000050a0e7210 */ /* 0x000fc80007f1e0ff */
[----:B------:R-:W3:Y:S01]  /*0910*/  LDG.E.U8 R10, desc[UR10][R10.64] ;  /* 0x0000000a0a0a7981 */ /* 0x000ee2000c1e1100 */
[----:B------:R-:W-:Y:S01]  /*0920*/  IMAD.X R15, R13, 0x1, R11, P0 ;  /* 0x000000010d0f7824 */ /* 0x000fe200000e060b */
[----:B------:R-:W-:-:S04]  /*0930*/  IADD3 R16, P0, PT, R14, R5, RZ ;  /* 0x000000050e107210 */ /* 0x000fc80007f1e0ff */
[----:B------:R-:W4:Y:S01]  /*0940*/  LDG.E.U8 R14, desc[UR10][R14.64] ;  /* 0x0000000a0e0e7981 */ /* 0x000f22000c1e1100 */
[----:B------:R-:W-:-:S05]  /*0950*/  IMAD.X R17, R13, 0x1, R15, P0 ;  /* 0x000000010d117824 */ /* 0x000fca00000e060f */
[----:B------:R-:W5:Y:S01]  /*0960*/  LDG.E.U8 R16, desc[UR10][R16.64] ;  /* 0x0000000a10107981 */ /* 0x000f62000c1e1100 */
[----:B--2---:R-:W-:Y:S02]  /*0970*/  ISETP.NE.AND P0, PT, R8, 0x1, PT ;  /* 0x000000010800780c */ /* 0x004fe40003f05270 */
[----:B---3--:R-:W-:-:S11]  /*0980*/  ISETP.NE.AND P1, PT, R10, 0x1, PT ;  /* 0x000000010a00780c */ /* 0x008fd60003f25270 */
[----:B------:R-:W0:Y:S01]  /*0990*/  @!P0 LDC.64 R12, c[0x0][0x380] ;  /* 0x0000e000ff0c8b82 */ /* 0x000e220000000a00 */
[----:B----4-:R-:W-:Y:S02]  /*09a0*/  ISETP.NE.AND P2, PT, R14, 0x1, PT ;  /* 0x000000010e00780c */ /* 0x010fe40003f45270 */
[----:B-----5:R-:W-:-:S05]  /*09b0*/  ISETP.NE.AND P3, PT, R16, 0x1, PT ;  /* 0x000000011000780c */ /* 0x020fca0003f65270 */
[----:B------:R-:W1:Y:S08]  /*09c0*/  @!P1 LDC.64 R18, c[0x0][0x380] ;  /* 0x0000e000ff129b82 */ /* 0x000e700000000a00 */
[----:B------:R-:W2:Y:S01]  /*09d0*/  @!P2 LDC.64 R10, c[0x0][0x380] ;  /* 0x0000e000ff0aab82 */ /* 0x000ea20000000a00 */
[----:B0-----:R-:W-:-:S07]  /*09e0*/  @!P0 IMAD.WIDE R12, R2, 0x4, R12 ;  /* 0x00000004020c8825 */ /* 0x001fce00078e020c */
[----:B------:R-:W0:Y:S01]  /*09f0*/  @!P3 LDC.64 R8, c[0x0][0x380] ;  /* 0x0000e000ff08bb82 */ /* 0x000e220000000a00 */
[----:B------:R-:W-:Y:S01]  /*0a00*/  IADD3 R2, PT, PT, R2, R5, RZ ;  /* 0x0000000502027210 */ /* 0x000fe20007ffe0ff */
[----:B------:R-:W3:Y:S04]  /*0a10*/  @!P0 LDG.E R12, desc[UR10][R12.64] ;  /* 0x0000000a0c0c8981 */ /* 0x000ee8000c1e1900 */
[----:B-1----:R-:W-:-:S04]  /*0a20*/  @!P1 IMAD.WIDE R14, R2, 0x4, R18 ;  /* 0x00000004020e9825 */ /* 0x002fc800078e0212 */
[----:B------:R-:W-:Y:S02]  /*0a30*/  IMAD.IADD R2, R2, 0x1, R5 ;  /* 0x0000000102027824 */ /* 0x000fe400078e0205 */
[----:B------:R-:W4:Y:S02]  /*0a40*/  @!P1 LDG.E R14, desc[UR10][R14.64] ;  /* 0x0000000a0e0e9981 */ /* 0x000f24000c1e1900 */
[----:B--2---:R-:W-:-:S04]  /*0a50*/  @!P2 IMAD.WIDE R16, R2, 0x4, R10 ;  /* 0x000000040210a825 */ /* 0x004fc800078e020a */
[----:B------:R-:W-:Y:S02]  /*0a60*/  @!P3 IMAD.IADD R19, R2, 0x1, R5 ;  /* 0x000000010213b824 */ /* 0x000fe400078e0205 */
[----:B------:R-:W2:Y:S02]  /*0a70*/  @!P2 LDG.E R16, desc[UR10][R16.64] ;  /* 0x0000000a1010a981 */ /* 0x000ea4000c1e1900 */
[----:B0-----:R-:W-:-:S06]  /*0a80*/  @!P3 IMAD.WIDE R18, R19, 0x4, R8 ;  /* 0x000000041312b825 */ /* 0x001fcc00078e0208 */
[----:B------:R-:W5:Y:S01]  /*0a90*/  @!P3 LDG.E R18, desc[UR10][R18.64] ;  /* 0x0000000a1212b981 */ /* 0x000f62000c1e1900 */
[----:B------:R-:W-:Y:S01]  /*0aa0*/  @!P0 VIADD R4, R4, 0x1 ;  /* 0x0000000104048836 */ /* 0x000fe20000000000 */
[----:B------:R-:W-:-:S03]  /*0ab0*/  UIADD3 UR4, UPT, UPT, UR4, 0x4, URZ ;  /* 0x0000000404047890 */ /* 0x000fc6000fffe0ff */
[----:B------:R-:W-:-:S04]  /*0ac0*/  @!P1 VIADD R4, R4, 0x1 ;  /* 0x0000000104049836 */ /* 0x000fc80000000000 */
[----:B------:R-:W-:-:S04]  /*0ad0*/  @!P2 VIADD R4, R4, 0x1 ;  /* 0x000000010404a836 */ /* 0x000fc80000000000 */
[----:B------:R-:W-:Y:S01]  /*0ae0*/  @!P3 VIADD R4, R4, 0x1 ;  /* 0x000000010404b836 */ /* 0x000fe20000000000 */
[----:B---3--:R-:W0:Y:S08]  /*0af0*/  @!P0 F2F.F64.F32 R8, R12 ;  /* 0x0000000c00088310 */ /* 0x008e300000201800 */
[----:B----4-:R-:W1:Y:S01]  /*0b00*/  @!P1 F2F.F64.F32 R10, R14 ;  /* 0x0000000e000a9310 */ /* 0x010e620000201800 */
[----:B0-----:R-:W-:-:S07]  /*0b10*/  @!P0 DADD R6, R6, R8 ;  /* 0x0000000006068229 */ /* 0x001fce0000000008 */
[----:B--2---:R-:W0:Y:S01]  /*0b20*/  @!P2 F2F.F64.F32 R8, R16 ;  /* 0x000000100008a310 */ /* 0x004e220000201800 */
[----:B-1----:R-:W-:-:S07]  /*0b30*/  @!P1 DADD R6, R6, R10 ;  /* 0x0000000006069229 */ /* 0x002fce000000000a */
[----:B-----5:R-:W1:Y:S01]  /*0b40*/  @!P3 F2F.F64.F32 R10, R18 ;  /* 0x00000012000ab310 */ /* 0x020e620000201800 */
[----:B0-----:R-:W-:-:S08]  /*0b50*/  @!P2 DADD R6, R6, R8 ;  /* 0x000000000606a229 */ /* 0x001fd00000000008 */
[----:B-1----:R-:W-:-:S11]  /*0b60*/  @!P3 DADD R6, R6, R10 ;  /* 0x000000000606b229 */ /* 0x002fd6000000000a */
.L_x_166:
[----:B------:R-:W-:Y:S05]  /*0b70*/  BRA.U !UP1, `(.L_x_163) ;  /* 0x0000000109b07547 */ /* 0x000fea000b800000 */
[----:B------:R-:W-:Y:S02]  /*0b80*/  UISETP.NE.AND UP0, UPT, UR8, 0x1, UPT ;  /* 0x000000010800788c */ /* 0x000fe4000bf05270 */
[----:B------:R-:W-:-:S04]  /*0b90*/  ULOP3.LUT UR6, UR6, 0x1, URZ, 0xc0, !UPT ;  /* 0x0000000106067892 */ /* 0x000fc8000f8ec0ff */
[----:B------:R-:W-:-:S03]  /*0ba0*/  UISETP.NE.U32.AND UP1, UPT, UR6, 0x1, UPT ;  /* 0x000000010600788c */ /* 0x000fc6000bf25070 */
[----:B------:R-:W-:Y:S08]  /*0bb0*/  BRA.U !UP0, `(.L_x_167) ;  /* 0x0000000108607547 */ /* 0x000ff0000b800000 */
[----:B------:R-:W0:Y:S01]  /*0bc0*/  LDCU.64 UR6, c[0x0][0x388] ;  /* 0x00007100ff0677ac */ /* 0x000e220008000a00 */
[----:B------:R-:W-:-:S05]  /*0bd0*/  IMAD R17, R5, UR4, R0 ;  /* 0x0000000405117c24 */ /* 0x000fca000f8e0200 */
[----:B0-----:R-:W-:-:S04]  /*0be0*/  IADD3 R10, P0, PT, R17, UR6, RZ ;  /* 0x00000006110a7c10 */ /* 0x001fc8000ff1e0ff */
[----:B------:R-:W-:Y:S02]  /*0bf0*/  LEA.HI.X.SX32 R11, R17, UR7, 0x1, P0 ;  /* 0x00000007110b7c11 */ /* 0x000fe400080f0eff */
[----:B------:R-:W-:-:S03]  /*0c00*/  IADD3 R14, P0, PT, R10, R5, RZ ;  /* 0x000000050a0e7210 */ /* 0x000fc60007f1e0ff */
[----:B------:R-:W2:Y:S01]  /*0c10*/  LDG.E.U8 R2, desc[UR10][R10.64] ;  /* 0x0000000a0a027981 */ /* 0x000ea2000c1e1100 */
[----:B------:R-:W-:-:S05]  /*0c20*/  LEA.HI.X.SX32 R15, R5, R11, 0x1, P0 ;  /* 0x0000000b050f7211 */ /* 0x000fca00000f0eff */
[----:B------:R-:W3:Y:S01]  /*0c30*/  LDG.E.U8 R14, desc[UR10][R14.64] ;  /* 0x0000000a0e0e7981 */ /* 0x000ee2000c1e1100 */
[----:B--2---:R-:W-:Y:S02]  /*0c40*/  ISETP.NE.AND P0, PT, R2, 0x1, PT ;  /* 0x000000010200780c */ /* 0x004fe40003f05270 */
[----:B---3--:R-:W-:-:S11]  /*0c50*/  ISETP.NE.AND P1, PT, R14, 0x1, PT ;  /* 0x000000010e00780c */ /* 0x008fd60003f25270 */
[----:B------:R-:W0:Y:S08]  /*0c60*/  @!P0 LDC.64 R8, c[0x0][0x380] ;  /* 0x0000e000ff088b82 */ /* 0x000e300000000a00 */
[----:B------:R-:W1:Y:S01]  /*0c70*/  @!P1 LDC.64 R12, c[0x0][0x380] ;  /* 0x0000e000ff0c9b82 */ /* 0x000e620000000a00 */
[----:B0-----:R-:W-:-:S04]  /*0c80*/  @!P0 IMAD.WIDE R8, R17, 0x4, R8 ;  /* 0x0000000411088825 */ /* 0x001fc800078e0208 */
[----:B------:R-:W-:Y:S02]  /*0c90*/  @!P1 IMAD.IADD R17, R17, 0x1, R5 ;  /* 0x0000000111119824 */ /* 0x000fe400078e0205 */
[----:B------:R-:W2:Y:S02]  /*0ca0*/  @!P0 LDG.E R8, desc[UR10][R8.64] ;  /* 0x0000000a08088981 */ /* 0x000ea4000c1e1900 */
[----:B-1----:R-:W-:-:S06]  /*0cb0*/  @!P1 IMAD.WIDE R12, R17, 0x4, R12 ;  /* 0x00000004110c9825 */ /* 0x002fcc00078e020c */
[----:B------:R-:W3:Y:S01]  /*0cc0*/  @!P1 LDG.E R12, desc[UR10][R12.64] ;  /* 0x0000000a0c0c9981 */ /* 0x000ee2000c1e1900 */
[----:B------:R-:W-:Y:S01]  /*0cd0*/  @!P0 VIADD R4, R4, 0x1 ;  /* 0x0000000104048836 */ /* 0x000fe20000000000 */
[----:B------:R-:W-:-:S04]  /*0ce0*/  UIADD3 UR4, UPT, UPT, UR4, 0x2, URZ ;  /* 0x0000000204047890 */ /* 0x000fc8000fffe0ff */
[----:B------:R-:W-:Y:S01]  /*0cf0*/  @!P1 IADD3 R4, PT, PT, R4, 0x1, RZ ;  /* 0x0000000104049810 */ /* 0x000fe20007ffe0ff */
[----:B--2---:R-:W0:Y:S08]  /*0d00*/  @!P0 F2F.F64.F32 R10, R8 ;  /* 0x00000008000a8310 */ /* 0x004e300000201800 */
[----:B---3--:R-:W1:Y:S01]  /*0d10*/  @!P1 F2F.F64.F32 R14, R12 ;  /* 0x0000000c000e9310 */ /* 0x008e620000201800 */
[----:B0-----:R-:W-:-:S08]  /*0d20*/  @!P0 DADD R6, R6, R10 ;  /* 0x0000000006068229 */ /* 0x001fd0000000000a */
[----:B-1----:R-:W-:-:S11]  /*0d30*/  @!P1 DADD R6, R6, R14 ;  /* 0x0000000006069229 */ /* 0x002fd6000000000e */
.L_x_167:
[----:B------:R-:W-:Y:S05]  /*0d40*/  BRA.U UP1, `(.L_x_163) ;  /* 0x00000001013c7547 */ /* 0x000fea000b800000 */
[----:B------:R-:W0:Y:S01]  /*0d50*/  LDCU.64 UR6, c[0x0][0x388] ;  /* 0x00007100ff0677ac */ /* 0x000e220008000a00 */
[----:B------:R-:W-:-:S05]  /*0d60*/  IMAD R5, R5, UR4, R0 ;  /* 0x0000000405057c24 */ /* 0x000fca000f8e0200 */
[----:B0-----:R-:W-:-:S04]  /*0d70*/  IADD3 R8, P0, PT, R5, UR6, RZ ;  /* 0x0000000605087c10 */ /* 0x001fc8000ff1e0ff */
[----:B------:R-:W-:-:S05]  /*0d80*/  LEA.HI.X.SX32 R9, R5, UR7, 0x1, P0 ;  /* 0x0000000705097c11 */ /* 0x000fca00080f0eff */
[----:B------:R-:W2:Y:S01]  /*0d90*/  LDG.E.U8 R8, desc[UR10][R8.64] ;  /* 0x0000000a08087981 */ /* 0x000ea2000c1e1100 */
[----:B------:R-:W-:Y:S01]  /*0da0*/  BSSY.RECONVERGENT B0, `(.L_x_163) ;  /* 0x0000009000007945 */ /* 0x000fe20003800200 */
[----:B--2---:R-:W-:-:S13]  /*0db0*/  ISETP.NE.AND P0, PT, R8, 0x1, PT ;  /* 0x000000010800780c */ /* 0x004fda0003f05270 */
[----:B------:R-:W-:Y:S05]  /*0dc0*/  @P0 BRA `(.L_x_168) ;  /* 0x0000000000180947 */ /* 0x000fea0003800000 */
[----:B------:R-:W0:Y:S02]  /*0dd0*/  LDC.64 R8, c[0x0][0x380] ;  /* 0x0000e000ff087b82 */ /* 0x000e240000000a00 */
[----:B0-----:R-:W-:-:S06]  /*0de0*/  IMAD.WIDE R8, R5, 0x4, R8 ;  /* 0x0000000405087825 */ /* 0x001fcc00078e0208 */
[----:B------:R-:W2:Y:S01]  /*0df0*/  LDG.E R8, desc[UR10][R8.64] ;  /* 0x0000000a08087981 */ /* 0x000ea2000c1e1900 */
[----:B------:R-:W-:Y:S01]  /*0e00*/  VIADD R4, R4, 0x1 ;  /* 0x0000000104047836 */ /* 0x000fe20000000000 */
[----:B--2---:R-:W0:Y:S02]  /*0e10*/  F2F.F64.F32 R10, R8 ;  /* 0x00000008000a7310 */ /* 0x004e240000201800 */
[----:B0-----:R-:W-:-:S11]  /*0e20*/  DADD R6, R6, R10 ;  /* 0x0000000006067229 */ /* 0x001fd6000000000a */
.L_x_168:
[----:B------:R-:W-:Y:S05]  /*0e30*/  BSYNC.RECONVERGENT B0 ;  /* 0x0000000000007941 */ /* 0x000fea0003800200 */
.L_x_163:
[----:B------:R-:W-:Y:S01]  /*0e40*/  ISETP.GE.AND P0, PT, R4, 0x1, PT ;  /* 0x000000010400780c */ /* 0x000fe20003f06270 */
[----:B------:R-:W-:Y:S01]  /*0e50*/  BSSY.RECONVERGENT B0, `(.L_x_169) ;  /* 0x0000017000007945 */ /* 0x000fe20003800200 */
[----:B------:R-:W-:-:S11]  /*0e60*/  IMAD.MOV.U32 R2, RZ, RZ, RZ ;  /* 0x000000ffff027224 */ /* 0x000fd600078e00ff */
[----:B------:R-:W-:Y:S05]  /*0e70*/  @!P0 BRA `(.L_x_170) ;  /* 0x0000000000508947 */ /* 0x000fea0003800000 */
[----:B------:R-:W0:Y:S01]  /*0e80*/  I2F.F64.U32 R10, R4 ;  /* 0x00000004000a7312 */ /* 0x000e220000201800 */
[----:B------:R-:W-:Y:S01]  /*0e90*/  IMAD.MOV.U32 R8, RZ, RZ, 0x1 ;  /* 0x00000001ff087424 */ /* 0x000fe200078e00ff */
[----:B------:R-:W-:Y:S01]  /*0ea0*/  FSETP.GEU.AND P1, PT, |R7|, 6.5827683646048100446e-37, PT ;  /* 0x036000000700780b */ /* 0x000fe20003f2e200 */
[----:B------:R-:W-:Y:S05]  /*0eb0*/  BSSY.RECONVERGENT B1, `(.L_x_171) ;  /* 0x000000f000017945 */ /* 0x000fea0003800200 */
[----:B0-----:R-:W0:Y:S02]  /*0ec0*/  MUFU.RCP64H R9, R11 ;  /* 0x0000000b00097308 */ /* 0x001e240000001800 */
[----:B0-----:R-:W-:-:S08]  /*0ed0*/  DFMA R12, -R10, R8, 1 ;  /* 0x3ff000000a0c742b */ /* 0x001fd00000000108 */
[----:B------:R-:W-:-:S08]  /*0ee0*/  DFMA R12, R12, R12, R12 ;  /* 0x0000000c0c0c722b */ /* 0x000fd0000000000c */
[----:B------:R-:W-:-:S08]  /*0ef0*/  DFMA R12, R8, R12, R8 ;  /* 0x0000000c080c722b */ /* 0x000fd00000000008 */
[----:B------:R-:W-:-:S08]  /*0f00*/  DFMA R8, -R10, R12, 1 ;  /* 0x3ff000000a08742b */ /* 0x000fd0000000010c */
[----:B------:R-:W-:-:S08]  /*0f10*/  DFMA R8, R12, R8, R12 ;  /* 0x000000080c08722b */ /* 0x000fd0000000000c */
[----:B------:R-:W-:-:S08]  /*0f20*/  DMUL R12, R8, R6 ;  /* 0x00000006080c7228 */ /* 0x000fd00000000000 */
[----:B------:R-:W-:-:S08]  /*0f30*/  DFMA R14, -R10, R12, R6 ;  /* 0x0000000c0a0e722b */ /* 0x000fd00000000106 */
[----:B------:R-:W-:-:S10]  /*0f40*/  DFMA R8, R8, R14, R12 ;  /* 0x0000000e0808722b */ /* 0x000fd4000000000c */
[----:B------:R-:W-:-:S05]  /*0f50*/  FFMA R2, RZ, R11, R9 ;  /* 0x0000000bff027223 */ /* 0x000fca0000000009 */
[----:B------:R-:W-:-:S13]  /*0f60*/  FSETP.GT.AND P0, PT, |R2|, 1.469367938527859385e-39, PT ;  /* 0x001000000200780b */ /* 0x000fda0003f04200 */
[----:B------:R-:W-:Y:S05]  /*0f70*/  @P0 BRA P1, `(.L_x_172) ;  /* 0x0000000000080947 */ /* 0x000fea0000800000 */
[----:B------:R-:W-:-:S07]  /*0f80*/  MOV R2, 0xfa0 ;  /* 0x00000fa000027802 */ /* 0x000fce0000000f00 */
[----:B------:R-:W-:Y:S05]  /*0f90*/  CALL.REL.NOINC `($__internal_1_$__cuda_sm20_div_rn_f64_full) ;  /* 0x0000001000b07944 */ /* 0x000fea0003c00000 */
.L_x_172:
[----:B------:R-:W-:Y:S05]  /*0fa0*/  BSYNC.RECONVERGENT B1 ;  /* 0x0000000000017941 */ /* 0x000fea0003800200 */
.L_x_171:
[----:B------:R0:W1:Y:S02]  /*0fb0*/  F2F.F32.F64 R2, R8 ;  /* 0x0000000800027310 */ /* 0x0000640000301000 */
.L_x_170:
[----:B------:R-:W-:Y:S05]  /*0fc0*/  BSYNC.RECONVERGENT B0 ;  /* 0x0000000000007941 */ /* 0x000fea0003800200 */
.L_x_169:
[----:B------:R-:W2:Y:S02]  /*0fd0*/  LDCU UR4, c[0x0][0x390] ;  /* 0x00007200ff0477ac */ /* 0x000ea40008000800 */
[----:B--2---:R-:W-:-:S06]  /*0fe0*/  UISETP.GE.AND UP0, UPT, UR4, 0x1, UPT ;  /* 0x000000010400788c */ /* 0x004fcc000bf06270 */
[----:B------:R-:W-:-:S13]  /*0ff0*/  PLOP3.LUT P0, PT, PT, PT, UP0, 0x80, 0x8 ;  /* 0x000000000008781c */ /* 0x000fda0003f0f008 */
[----:B------:R-:W-:Y:S05]  /*1000*/  @!P0 EXIT ;  /* 0x000000000000894d */ /* 0x000fea0003800000 */
[----:B------:R-:W-:Y:S01]  /*1010*/  UISETP.GE.U32.AND UP0, UPT, UR4, 0x10, UPT ;  /* 0x000000100400788c */ /* 0x000fe2000bf06070 */
[----:B------:R-:W-:Y:S01]  /*1020*/  IMAD.MOV.U32 R5, RZ, RZ, RZ ;  /* 0x000000ffff057224 */ /* 0x000fe200078e00ff */
[----:B------:R-:W-:-:S07]  /*1030*/  ULOP3.LUT UR6, UR4, 0xf, URZ, 0xc0, !UPT ;  /* 0x0000000f04067892 */ /* 0x000fce000f8ec0ff */
[----:B------:R-:W-:Y:S05]  /*1040*/  BRA.U !UP0, `(.L_x_173) ;  /* 0x00000009086c7547 */ /* 0x000fea000b800000 */
[----:B------:R-:W2:Y:S01]  /*1050*/  LDC R25, c[0x0][0x394] ;  /* 0x0000e500ff197b82 */ /* 0x000ea20000000800 */
[----:B------:R-:W-:Y:S01]  /*1060*/  ULOP3.LUT UR4, UR4, 0x7ffffff0, URZ, 0xc0, !UPT ;  /* 0x7ffffff004047892 */ /* 0x000fe2000f8ec0ff */
[--C-:B------:R-:W-:Y:S01]  /*1070*/  IMAD.MOV.U32 R24, RZ, RZ, R0.reuse ;  /* 0x000000ffff187224 */ /* 0x100fe200078e0000 */
[----:B------:R-:W3:Y:S02]  /*1080*/  LDCU.64 UR8, c[0x0][0x388] ;  /* 0x00007100ff0877ac */ /* 0x000ee40008000a00 */
[----:B------:R-:W-:Y:S01]  /*1090*/  UIADD3 UR7, UPT, UPT, -UR4, URZ, URZ ;  /* 0x000000ff04077290 */ /* 0x000fe2000fffe1ff */
[C---:B--2---:R-:W-:Y:S01]  /*10a0*/  IADD3 R3, PT, PT, R25.reuse, UR5, R3 ;  /* 0x0000000519037c10 */ /* 0x044fe2000fffe003 */
[C-C-:B------:R-:W-:Y:S02]  /*10b0*/  IMAD R4, R25.reuse, 0x2, R0.reuse ;  /* 0x0000000219047824 */ /* 0x140fe400078e0200 */
[C-C-:B------:R-:W-:Y:S02]  /*10c0*/  IMAD R5, R25.reuse, 0x3, R0.reuse ;  /* 0x0000000319057824 */ /* 0x140fe400078e0200 */
[----:B------:R-:W-:-:S02]  /*10d0*/  IMAD R6, R25, 0x4, R0 ;  /* 0x0000000419067824 */ /* 0x000fc400078e0200 */
[C-C-:B------:R-:W-:Y:S02]  /*10e0*/  IMAD R7, R25.reuse, 0x5, R0.reuse ;  /* 0x0000000519077824 */ /* 0x140fe400078e0200 */
[C-C-:B0-----:R-:W-:Y:S02]  /*10f0*/  IMAD R8, R25.reuse, 0x6, R0.reuse ;  /* 0x0000000619087824 */ /* 0x141fe400078e0200 */
[C-C-:B------:R-:W-:Y:S02]  /*1100*/  IMAD R9, R25.reuse, 0x7, R0.reuse ;  /* 0x0000000719097824 */ /* 0x140fe400078e0200 */
[C-C-:B------:R-:W-:Y:S02]  /*1110*/  IMAD R10, R25.reuse, 0x8, R0.reuse ;  /* 0x00000008190a7824 */ /* 0x140fe400078e0200 */
[C-C-:B------:R-:W-:Y:S02]  /*1120*/  IMAD R11, R25.reuse, 0x9, R0.reuse ;  /* 0x00000009190b7824 */ /* 0x140fe400078e0200 */
[----:B------:R-:W-:-:S02]  /*1130*/  IMAD R18, R25, 0xa, R0 ;  /* 0x0000000a19127824 */ /* 0x000fc400078e0200 */
[C-C-:B------:R-:W-:Y:S02]  /*1140*/  IMAD R19, R25.reuse, 0xb, R0.reuse ;  /* 0x0000000b19137824 */ /* 0x140fe400078e0200 */
[C-C-:B------:R-:W-:Y:S02]  /*1150*/  IMAD R20, R25.reuse, 0xc, R0.reuse ;  /* 0x0000000c19147824 */ /* 0x140fe400078e0200 */
[C-C-:B------:R-:W-:Y:S02]  /*1160*/  IMAD R21, R25.reuse, 0xd, R0.reuse ;  /* 0x0000000d19157824 */ /* 0x140fe400078e0200 */
[C-C-:B------:R-:W-:Y:S02]  /*1170*/  IMAD R22, R25.reuse, 0xe, R0.reuse ;  /* 0x0000000e19167824 */ /* 0x140fe400078e0200 */
[----:B------:R-:W-:Y:S01]  /*1180*/  IMAD R23, R25, 0xf, R0 ;  /* 0x0000000f19177824 */ /* 0x000fe200078e0200 */
[----:B---3--:R-:W-:-:S07]  /*1190*/  SHF.R.S32.HI R25, RZ, 0x1f, R25 ;  /* 0x0000001fff197819 */ /* 0x008fce0000011419 */
.L_x_174:
[C---:B--2---:R-:W-:Y:S01]  /*11a0*/  IADD3 R14, P0, PT, R24.reuse, UR8, RZ ;  /* 0x00000008180e7c10 */ /* 0x044fe2000ff1e0ff */
[----:B------:R-:W0:Y:S03]  /*11b0*/  LDC R27, c[0x0][0x394] ;  /* 0x0000e500ff1b7b82 */ /* 0x000e260000000800 */
[----:B------:R-:W-:-:S05]  /*11c0*/  LEA.HI.X.SX32 R15, R24, UR9, 0x1, P0 ;  /* 0x00000009180f7c11 */ /* 0x000fca00080f0eff */
[----:B------:R-:W2:Y:S01]  /*11d0*/  LDG.E.U8 R12, desc[UR10][R14.64] ;  /* 0x0000000a0e0c7981 */ /* 0x000ea2000c1e1100 */
[----:B0-----:R-:W-:-:S04]  /*11e0*/  IADD3 R16, P1, PT, R14, R27, RZ ;  /* 0x0000001b0e107210 */ /* 0x001fc80007f3e0ff */
[----:B------:R-:W-:Y:S02]  /*11f0*/  IADD3.X R17, PT, PT, R25, R15, RZ, P1, !PT ;  /* 0x0000000f19117210 */ /* 0x000fe40000ffe4ff */
[----:B--2---:R-:W-:-:S13]  /*1200*/  ISETP.NE.AND P0, PT, R12, RZ, PT ;  /* 0x000000ff0c00720c */ /* 0x004fda0003f05270 */
[----:B------:R-:W0:Y:S02]  /*1210*/  @!P0 LDC.64 R12, c[0x0][0x380] ;  /* 0x0000e000ff0c8b82 */ /* 0x000e240000000a00 */
[----:B0-----:R-:W-:-:S05]  /*1220*/  @!P0 IMAD.WIDE R28, R24, 0x4, R12 ;  /* 0x00000004181c8825 */ /* 0x001fca00078e020c */
[----:B-1----:R0:W-:Y:S04]  /*1230*/  @!P0 STG.E desc[UR10][R28.64], R2 ;  /* 0x000000021c008986 */ /* 0x0021e8000c10190a */
[----:B------:R-:W2:Y:S01]  /*1240*/  LDG.E.U8 R12, desc[UR10][R16.64] ;  /* 0x0000000a100c7981 */ /* 0x000ea2000c1e1100 */
[----:B------:R-:W-:-:S05]  /*1250*/  IADD3 R14, P1, PT, R16, R27, RZ ;  /* 0x0000001b100e7210 */ /* 0x000fca0007f3e0ff */
[----:B------:R-:W-:Y:S01]  /*1260*/  IMAD.X R15, R25, 0x1, R17, P1 ;  /* 0x00000001190f7824 */ /* 0x000fe200008e0611 */
[----:B--2---:R-:W-:-:S13]  /*1270*/  ISETP.NE.AND P0, PT, R12, RZ, PT ;  /* 0x000000ff0c00720c */ /* 0x004fda0003f05270 */
[----:B------:R-:W0:Y:S02]  /*1280*/  @!P0 LDC.64 R12, c[0x0][0x380] ;  /* 0x0000e000ff0c8b82 */ /* 0x000e240000000a00 */
[----:B0-----:R-:W-:-:S05]  /*1290*/  @!P0 IMAD.WIDE R28, R3, 0x4, R12 ;  /* 0x00000004031c8825 */ /* 0x001fca00078e020c */
[----:B------:R0:W-:Y:S04]  /*12a0*/  @!P0 STG.E desc[UR10][R28.64], R2 ;  /* 0x000000021c008986 */ /* 0x0001e8000c10190a */
[----:B------:R-:W2:Y:S01]  /*12b0*/  LDG.E.U8 R12, desc[UR10][R14.64] ;  /* 0x0000000a0e0c7981 */ /* 0x000ea2000c1e1100 */
[----:B0-----:R-:W-:-:S05]  /*12c0*/  IADD3 R28, P1, PT, R14, R27, RZ ;  /* 0x0000001b0e1c7210 */ /* 0x001fca0007f3e0ff */
[----:B------:R-:W-:Y:S01]  /*12d0*/  IMAD.X R29, R25, 0x1, R15, P1 ;  /* 0x00000001191d7824 */ /* 0x000fe200008e060f */
[----:B--2---:R-:W-:-:S13]  /*12e0*/  ISETP.NE.AND P0, PT, R12, RZ, PT ;  /* 0x000000ff0c00720c */ /* 0x004fda0003f05270 */
[----:B------:R-:W0:Y:S02]  /*12f0*/  @!P0 LDC.64 R12, c[0x0][0x380] ;  /* 0x0000e000ff0c8b82 */ /* 0x000e240000000a00 */
[----:B0-----:R-:W-:-:S05]  /*1300*/  @!P0 IMAD.WIDE R12, R4, 0x4, R12 ;  /* 0x00000004040c8825 */ /* 0x001fca00078e020c */
[----:B------:R0:W-:Y:S04]  /*1310*/  @!P0 STG.E desc[UR10][R12.64], R2 ;  /* 0x000000020c008986 */ /* 0x0001e8000c10190a */
[----:B------:R-:W2:Y:S02]  /*1320*/  LDG.E.U8 R16, desc[UR10][R28.64] ;  /* 0x0000000a1c107981 */ /* 0x000ea4000c1e1100 */
[----:B--2---:R-:W-:Y:S02]  /*1330*/  ISETP.NE.AND P0, PT, R16, RZ, PT ;  /* 0x000000ff1000720c */ /* 0x004fe40003f05270 */
[----:B------:R-:W-:-:S05]  /*1340*/  IADD3 R16, P1, PT, R28, R27, RZ ;  /* 0x0000001b1c107210 */ /* 0x000fca0007f3e0ff */
[----:B------:R-:W-:-:S06]  /*1350*/  IMAD.X R17, R25, 0x1, R29, P1 ;  /* 0x0000000119117824 */ /* 0x000fcc00008e061d */
[----:B0-----:R-:W0:Y:S02]  /*1360*/  @!P0 LDC.64 R12, c[0x0][0x380] ;  /* 0x0000e000ff0c8b82 */ /* 0x001e240000000a00 */
        /* <DEDUP_REMOVED lines=9> */
[----:B------:R-:W2:Y:S01]  /*1400*/  LDG.E.U8 R25, desc[UR10][R14.64] ;  /* 0x0000000a0e197981 */ /* 0x000ea2000c1e1100 */
[----:B------:R-:W-:Y:S02]  /*1410*/  IADD3 R28, P1, PT, R14, R27, RZ ;  /* 0x0000001b0e1c7210 */ /* 0x000fe40007f3e0ff */
[----:B--2---:R-:W-:Y:S02]  /*1420*/  ISETP.NE.AND P0, PT, R25, RZ, PT ;  /* 0x000000ff1900720c */ /* 0x004fe40003f05270 */
[----:B------:R-:W-:-:S05]  /*1430*/  SHF.R.S32.HI R25, RZ, 0x1f, R27 ;  /* 0x0000001fff197819 */ /* 0x000fca000001141b */
[----:B------:R-:W-:-:S06]  /*1440*/  IMAD.X R29, R25, 0x1, R15, P1 ;  /* 0x00000001191d7824 */ /* 0x000fcc00008e060f */
[----:B0-----:R-:W0:Y:S02]  /*1450*/  @!P0 LDC.64 R12, c[0x0][0x380] ;  /* 0x0000e000ff0c8b82 */ /* 0x001e240000000a00 */
[----:B0-----:R-:W-:-:S05]  /*1460*/  @!P0 IMAD.WIDE R16, R7, 0x4, R12 ;  /* 0x0000000407108825 */ /* 0x001fca00078e020c */
[----:B------:R0:W-:Y:S04]  /*1470*/  @!P0 STG.E desc[UR10][R16.64], R2 ;  /* 0x0000000210008986 */ /* 0x0001e8000c10190a */
[----:B------:R-:W2:Y:S01]  /*1480*/  LDG.E.U8 R26, desc[UR10][R28.64] ;  /* 0x0000000a1c1a7981 */ /* 0x000ea2000c1e1100 */
[----:B------:R-:W-:-:S05]  /*1490*/  IADD3 R14, P1, PT, R28, R27, RZ ;  /* 0x0000001b1c0e7210 */ /* 0x000fca0007f3e0ff */
[----:B------:R-:W-:Y:S01]  /*14a0*/  IMAD.X R15, R25, 0x1, R29, P1 ;  /* 0x00000001190f7824 */ /* 0x000fe200008e061d */
[----:B--2---:R-:W-:-:S13]  /*14b0*/  ISETP.NE.AND P0, PT, R26, RZ, PT ;  /* 0x000000ff1a00720c */ /* 0x004fda0003f05270 */
[----:B------:R-:W1:Y:S02]  /*14c0*/  @!P0 LDC.64 R12, c[0x0][0x380] ;  /* 0x0000e000ff0c8b82 */ /* 0x000e640000000a00 */
[----:B-1----:R-:W-:-:S05]  /*14d0*/  @!P0 IMAD.WIDE R12, R8, 0x4, R12 ;  /* 0x00000004080c8825 */ /* 0x002fca00078e020c */
[----:B------:R1:W-:Y:S04]  /*14e0*/  @!P0 STG.E desc[UR10][R12.64], R2 ;  /* 0x000000020c008986 */ /* 0x0003e8000c10190a */
[----:B------:R-:W2:Y:S01]  /*14f0*/  LDG.E.U8 R26, desc[UR10][R14.64] ;  /* 0x0000000a0e1a7981 */ /* 0x000ea2000c1e1100 */
[----:B0-----:R-:W-:-:S05]  /*1500*/  IADD3 R16, P1, PT, R14, R27, RZ ;  /* 0x0000001b0e107210 */ /* 0x001fca0007f3e0ff */
[----:B------:R-:W-:Y:S01]  /*1510*/  IMAD.X R17, R25, 0x1, R15, P1 ;  /* 0x0000000119117824 */ /* 0x000fe200008e060f */
[----:B--2---:R-:W-:-:S13]  /*1520*/  ISETP.NE.AND P0, PT, R26, RZ, PT ;  /* 0x000000ff1a00720c */ /* 0x004fda0003f05270 */
[----:B-1----:R-:W0:Y:S02]  /*1530*/  @!P0 LDC.64 R12, c[0x0][0x380] ;  /* 0x0000e000ff0c8b82 */ /* 0x002e240000000a00 */
[----:B0-----:R-:W-:-:S05]  /*1540*/  @!P0 IMAD.WIDE R28, R9, 0x4, R12 ;  /* 0x00000004091c8825 */ /* 0x001fca00078e020c */
[----:B------:R0:W-:Y:S04]  /*1550*/  @!P0 STG.E desc[UR10][R28.64], R2 ;  /* 0x000000021c008986 */ /* 0x0001e8000c10190a */
[----:B------:R-:W2:Y:S01]  /*1560*/  LDG.E.U8 R26, desc[UR10][R16.64] ;  /* 0x0000000a101a7981 */ /* 0x000ea2000c1e1100 */
[----:B0-----:R-:W-:-:S04]  /*1570*/  IADD3 R28, P1, PT, R16, R27, RZ ;  /* 0x0000001b101c7210 */ /* 0x001fc80007f3e0ff */
[----:B------:R-:W-:Y:S02]  /*1580*/  IADD3.X R29, PT, PT, R25, R17, RZ, P1, !PT ;  /* 0x00000011191d7210 */ /* 0x000fe40000ffe4ff */
        /* <DEDUP_REMOVED lines=19> */
[----:B------:R-:W-:-:S05]  /*16c0*/  IADD3 R28, P1, PT, R16, R27, RZ ;  /* 0x0000001b101c7210 */ /* 0x000fca0007f3e0ff */
[----:B------:R-:W-:Y:S01]  /*16d0*/  IMAD.X R29, R25, 0x1, R17, P1 ;  /* 0x00000001191d7824 */ /* 0x000fe200008e0611 */
[----:B--2---:R-:W-:-:S13]  /*16e0*/  ISETP.NE.AND P0, PT, R26, RZ, PT ;  /* 0x000000ff1a00720c */ /* 0x004fda0003f05270 */
        /* <DEDUP_REMOVED lines=24> */
[----:B------:R-:W3:Y:S01]  /*1870*/  LDG.E.U8 R12, desc[UR10][R12.64] ;  /* 0x0000000a0c0c7981 */ /* 0x000ee2000c1e1100 */
[----:B------:R-:W-:Y:S01]  /*1880*/  UIADD3 UR7, UPT, UPT, UR7, 0x10, URZ ;  /* 0x0000001007077890 */ /* 0x000fe2000fffe0ff */
[C---:B------:R-:W-:Y:S01]  /*1890*/  IMAD R24, R27.reuse, 0x10, R24 ;  /* 0x000000101b187824 */ /* 0x040fe200078e0218 */
[C---:B------:R-:W-:Y:S01]  /*18a0*/  LEA R3, R27.reuse, R3, 0x4 ;  /* 0x000000031b037211 */ /* 0x040fe200078e20ff */
[C---:B------:R-:W-:Y:S01]  /*18b0*/  IMAD R4, R27.reuse, 0x10, R4 ;  /* 0x000000101b047824 */ /* 0x040fe200078e0204 */
[----:B------:R-:W-:Y:S01]  /*18c0*/  UISETP.NE.AND UP0, UPT, UR7, URZ, UPT ;  /* 0x000000ff0700728c */ /* 0x000fe2000bf05270 */
[C---:B------:R-:W-:Y:S01]  /*18d0*/  IMAD R5, R27.reuse, 0x10, R5 ;  /* 0x000000101b057824 */ /* 0x040fe200078e0205 */
[C---:B------:R-:W-:Y:S01]  /*18e0*/  LEA R11, R27.reuse, R11, 0x4 ;  /* 0x0000000b1b0b7211 */ /* 0x040fe200078e20ff */
[----:B------:R-:W-:-:S02]  /*18f0*/  IMAD R6, R27, 0x10, R6 ;  /* 0x000000101b067824 */ /* 0x000fc400078e0206 */
[C---:B------:R-:W-:Y:S02]  /*1900*/  IMAD R7, R27.reuse, 0x10, R7 ;  /* 0x000000101b077824 */ /* 0x040fe400078e0207 */
[C---:B------:R-:W-:Y:S02]  /*1910*/  IMAD R8, R27.reuse, 0x10, R8 ;  /* 0x000000101b087824 */ /* 0x040fe400078e0208 */
[C---:B------:R-:W-:Y:S02]  /*1920*/  IMAD R9, R27.reuse, 0x10, R9 ;  /* 0x000000101b097824 */ /* 0x040fe400078e0209 */
[C---:B------:R-:W-:Y:S02]  /*1930*/  IMAD R10, R27.reuse, 0x10, R10 ;  /* 0x000000101b0a7824 */ /* 0x040fe400078e020a */
[C---:B------:R-:W-:Y:S02]  /*1940*/  IMAD R18, R27.reuse, 0x10, R18 ;  /* 0x000000101b127824 */ /* 0x040fe400078e0212 */
[----:B------:R-:W-:-:S02]  /*1950*/  IMAD R19, R27, 0x10, R19 ;  /* 0x000000101b137824 */ /* 0x000fc400078e0213 */
[C---:B------:R-:W-:Y:S02]  /*1960*/  IMAD R20, R27.reuse, 0x10, R20 ;  /* 0x000000101b147824 */ /* 0x040fe400078e0214 */
[C---:B------:R-:W-:Y:S02]  /*1970*/  IMAD R21, R27.reuse, 0x10, R21 ;  /* 0x000000101b157824 */ /* 0x040fe400078e0215 */
[----:B------:R-:W-:Y:S01]  /*1980*/  IMAD R22, R27, 0x10, R22 ;  /* 0x000000101b167824 */ /* 0x000fe200078e0216 */
[----:B---3--:R-:W-:-:S13]  /*1990*/  ISETP.NE.AND P0, PT, R12, RZ, PT ;  /* 0x000000ff0c00720c */ /* 0x008fda0003f05270 */
[----:B------:R-:W0:Y:S02]  /*19a0*/  @!P0 LDC.64 R12, c[0x0][0x380] ;  /* 0x0000e000ff0c8b82 */ /* 0x000e240000000a00 */
[----:B0-----:R-:W-:-:S04]  /*19b0*/  @!P0 IMAD.WIDE R14, R23, 0x4, R12 ;  /* 0x00000004170e8825 */ /* 0x001fc800078e020c */
[----:B------:R-:W-:Y:S01]  /*19c0*/  IMAD R23, R27, 0x10, R23 ;  /* 0x000000101b177824 */ /* 0x000fe200078e0217 */
[----:B------:R2:W-:Y:S01]  /*19d0*/  @!P0 STG.E desc[UR10][R14.64], R2 ;  /* 0x000000020e008986 */ /* 0x0005e2000c10190a */
[----:B------:R-:W-:Y:S05]  /*19e0*/  BRA.U UP0, `(.L_x_174) ;  /* 0xfffffff500ec7547 */ /* 0x000fea000b83ffff */
[----:B------:R-:W-:-:S07]  /*19f0*/  IMAD.U32 R5, RZ, RZ, UR4 ;  /* 0x00000004ff057e24 */ /* 0x000fce000f8e00ff */
.L_x_173:
[----:B------:R-:W-:-:S13]  /*1a00*/  ISETP.NE.AND P0, PT, RZ, UR6, PT ;  /* 0x00000006ff007c0c */ /* 0x000fda000bf05270 */
[----:B------:R-:W-:Y:S05]  /*1a10*/  @!P0 EXIT ;  /* 0x000000000000894d */ /* 0x000fea0003800000 */
[----:B------:R-:W3:Y:S01]  /*1a20*/  LDCU UR4, c[0x0][0x390] ;  /* 0x00007200ff0477ac */ /* 0x000ee20008000800 */
[----:B------:R-:W-:Y:S02]  /*1a30*/  UISETP.GE.U32.AND UP0, UPT, UR6, 0x8, UPT ;  /* 0x000000080600788c */ /* 0x000fe4000bf06070 */
[----:B---3--:R-:W-:-:S06]  /*1a40*/  ULOP3.LUT UR5, UR4, 0x7, URZ, 0xc0, !UPT ;  /* 0x0000000704057892 */ /* 0x008fcc000f8ec0ff */
[----:B------:R-:W-:Y:S01]  /*1a50*/  ISETP.NE.AND P0, PT, RZ, UR5, PT ;  /* 0x00000005ff007c0c */ /* 0x000fe2000bf05270 */
[----:B------:R-:W-:-:S12]  /*1a60*/  BRA.U !UP0, `(.L_x_175) ;  /* 0x0000000508107547 */ /* 0x000fd8000b800000 */
[----:B------:R-:W3:Y:S01]  /*1a70*/  LDCU UR6, c[0x0][0x394] ;  /* 0x00007280ff0677ac */ /* 0x000ee20008000800 */
[----:B------:R-:W0:Y:S01]  /*1a80*/  LDCU.64 UR8, c[0x0][0x388] ;  /* 0x00007100ff0877ac */ /* 0x000e220008000a00 */
[----:B---3--:R-:W-:-:S05]  /*1a90*/  IMAD R13, R5, UR6, R0 ;  /* 0x00000006050d7c24 */ /* 0x008fca000f8e0200 */
[----:B0-----:R-:W-:-:S04]  /*1aa0*/  IADD3 R8, P1, PT, R13, UR8, RZ ;  /* 0x000000080d087c10 */ /* 0x001fc8000ff3e0ff */
[----:B------:R-:W-:-:S05]  /*1ab0*/  LEA.HI.X.SX32 R9, R13, UR9, 0x1, P1 ;  /* 0x000000090d097c11 */ /* 0x000fca00088f0eff */
[----:B------:R-:W3:Y:S01]  /*1ac0*/  LDG.E.U8 R3, desc[UR10][R8.64] ;  /* 0x0000000a08037981 */ /* 0x000ee2000c1e1100 */
[----:B------:R-:W-:Y:S02]  /*1ad0*/  USHF.R.S32.HI UR7, URZ, 0x1f, UR6 ;  /* 0x0000001fff077899 */ /* 0x000fe40008011406 */
[----:B------:R-:W-:-:S04]  /*1ae0*/  IADD3 R10, P2, PT, R8, UR6, RZ ;  /* 0x00000006080a7c10 */ /* 0x000fc8000ff5e0ff */
[----:B------:R-:W-:Y:S02]  /*1af0*/  IADD3.X R11, PT, PT, R9, UR7, RZ, P2, !PT ;  /* 0x00000007090b7c10 */ /* 0x000fe400097fe4ff */
[----:B---3--:R-:W-:-:S13]  /*1b00*/  ISETP.NE.AND P1, PT, R3, RZ, PT ;  /* 0x000000ff0300720c */ /* 0x008fda0003f25270 */
[----:B------:R-:W0:Y:S02]  /*1b10*/  @!P1 LDC.64 R6, c[0x0][0x380] ;  /* 0x0000e000ff069b82 */ /* 0x000e240000000a00 */
[----:B0-----:R-:W-:-:S05]  /*1b20*/  @!P1 IMAD.WIDE R6, R13, 0x4, R6 ;  /* 0x000000040d069825 */ /* 0x001fca00078e0206 */
[----:B-1----:R0:W-:Y:S04]  /*1b30*/  @!P1 STG.E desc[UR10][R6.64], R2 ;  /* 0x0000000206009986 */ /* 0x0021e8000c10190a */
[----:B------:R-:W3:Y:S01]  /*1b40*/  LDG.E.U8 R3, desc[UR10][R10.64] ;  /* 0x0000000a0a037981 */ /* 0x000ee2000c1e1100 */
[----:B------:R-:W-:Y:S02]  /*1b50*/  IADD3 R17, PT, PT, R13, UR6, RZ ;  /* 0x000000060d117c10 */ /* 0x000fe4000fffe0ff */
[----:B------:R-:W-:-:S04]  /*1b60*/  IADD3 R12, P2, PT, R10, UR6, RZ ;  /* 0x000000060a0c7c10 */ /* 0x000fc8000ff5e0ff */
[----:B------:R-:W-:Y:S02]  /*1b70*/  IADD3.X R13, PT, PT, R11, UR7, RZ, P2, !PT ;  /* 0x000000070b0d7c10 */ /* 0x000fe400097fe4ff */
[----:B---3--:R-:W-:-:S13]  /*1b80*/  ISETP.NE.AND P1, PT, R3, RZ, PT ;  /* 0x000000ff0300720c */ /* 0x008fda0003f25270 */
[----:B--2---:R-:W1:Y:S02]  /*1b90*/  @!P1 LDC.64 R14, c[0x0][0x380] ;  /* 0x0000e000ff0e9b82 */ /* 0x004e640000000a00 */
[----:B-1----:R-:W-:-:S05]  /*1ba0*/  @!P1 IMAD.WIDE R8, R17, 0x4, R14 ;  /* 0x0000000411089825 */ /* 0x002fca00078e020e */
[----:B------:R1:W-:Y:S04]  /*1bb0*/  @!P1 STG.E desc[UR10][R8.64], R2 ;  /* 0x0000000208009986 */ /* 0x0003e8000c10190a */
[----:B------:R-:W2:Y:S01]  /*1bc0*/  LDG.E.U8 R3, desc[UR10][R12.64] ;  /* 0x0000000a0c037981 */ /* 0x000ea2000c1e1100 */
[----:B------:R-:W-:Y:S01]  /*1bd0*/  VIADD R17, R17, UR6 ;  /* 0x0000000611117c36 */ /* 0x000fe20008000000 */
[----:B------:R-:W-:-:S04]  /*1be0*/  IADD3 R10, P2, PT, R12, UR6, RZ ;  /* 0x000000060c0a7c10 */ /* 0x000fc8000ff5e0ff */
[----:B------:R-:W-:Y:S02]  /*1bf0*/  IADD3.X R11, PT, PT, R13, UR7, RZ, P2, !PT ;  /* 0x000000070d0b7c10 */ /* 0x000fe400097fe4ff */
[----:B--2---:R-:W-:-:S13]  /*1c00*/  ISETP.NE.AND P1, PT, R3, RZ, PT ;  /* 0x000000ff0300720c */ /* 0x004fda0003f25270 */
[----:B0-----:R-:W0:Y:S02]  /*1c10*/  @!P1 LDC.64 R6, c[0x0][0x380] ;  /* 0x0000e000ff069b82 */ /* 0x001e240000000a00 */
[----:B0-----:R-:W-:-:S05]  /*1c20*/  @!P1 IMAD.WIDE R6, R17, 0x4, R6 ;  /* 0x0000000411069825 */ /* 0x001fca00078e0206 */
[----:B------:R0:W-:Y:S04]  /*1c30*/  @!P1 STG.E desc[UR10][R6.64], R2 ;  /* 0x0000000206009986 */ /* 0x0001e8000c10190a */
[----:B------:R-:W2:Y:S01]  /*1c40*/  LDG.E.U8 R3, desc[UR10][R10.64] ;  /* 0x0000000a0a037981 */ /* 0x000ea2000c1e1100 */
[----:B------:R-:W-:Y:S01]  /*1c50*/  VIADD R17, R17, UR6 ;  /* 0x0000000611117c36 */ /* 0x000fe20008000000 */
[----:B------:R-:W-:-:S04]  /*1c60*/  IADD3 R12, P2, PT, R10, UR6, RZ ;  /* 0x000000060a0c7c10 */ /* 0x000fc8000ff5e0ff */
[----:B------:R-:W-:Y:S02]  /*1c70*/  IADD3.X R13, PT, PT, R11, UR7, RZ, P2, !PT ;  /* 0x000000070b0d7c10 */ /* 0x000fe400097fe4ff */
[----:B--2---:R-:W-:-:S13]  /*1c80*/  ISETP.NE.AND P1, PT, R3, RZ, PT ;  /* 0x000000ff0300720c */ /* 0x004fda0003f25270 */
[----:B-1----:R-:W1:Y:S02]  /*1c90*/  @!P1 LDC.64 R8, c[0x0][0x380] ;  /* 0x0000e000ff089b82 */ /* 0x002e640000000a00 */
        /* <DEDUP_REMOVED lines=19> */
[----:B------:R-:W-:-:S04]  /*1dd0*/  IADD3 R10, P2, PT, R12, UR6, RZ ;  /* 0x000000060c0a7c10 */ /* 0x000fc8000ff5e0ff */
[----:B------:R-:W-:Y:S02]  /*1de0*/  IADD3.X R11, PT, PT, R13, UR7, RZ, P2, !PT ;  /* 0x000000070d0b7c10 */ /* 0x000fe400097fe4ff */
[----:B--2---:R-:W-:Y:S01]  /*1df0*/  ISETP.NE.AND P1, PT, R3, RZ, PT ;  /* 0x000000ff0300720c */ /* 0x004fe20003f25270 */
[----:B------:R-:W-:-:S12]  /*1e00*/  VIADD R3, R17, UR6 ;  /* 0x0000000611037c36 */ /* 0x000fd80008000000 */
[----:B0-----:R-:W0:Y:S02]  /*1e10*/  @!P1 LDC.64 R6, c[0x0][0x380] ;  /* 0x0000e000ff069b82 */ /* 0x001e240000000a00 */
[----:B0-----:R-:W-:-:S05]  /*1e20*/  @!P1 IMAD.WIDE R6, R3, 0x4, R6 ;  /* 0x0000000403069825 */ /* 0x001fca00078e0206 */
[----:B------:R3:W-:Y:S04]  /*1e30*/  @!P1 STG.E desc[UR10][R6.64], R2 ;  /* 0x0000000206009986 */ /* 0x0007e8000c10190a */
[----:B------:R-:W2:Y:S01]  /*1e40*/  LDG.E.U8 R10, desc[UR10][R10.64] ;  /* 0x0000000a0a0a7981 */ /* 0x000ea2000c1e1100 */
[----:B------:R-:W-:Y:S01]  /*1e50*/  VIADD R5, R5, 0x8 ;  /* 0x0000000805057836 */ /* 0x000fe20000000000 */
[----:B--2---:R-:W-:-:S13]  /*1e60*/  ISETP.NE.AND P1, PT, R10, RZ, PT ;  /* 0x000000ff0a00720c */ /* 0x004fda0003f25270 */
[----:B-1----:R-:W0:Y:S01]  /*1e70*/  @!P1 LDC.64 R8, c[0x0][0x380] ;  /* 0x0000e000ff089b82 */ /* 0x002e220000000a00 */
[----:B------:R-:W-:-:S04]  /*1e80*/  @!P1 VIADD R3, R3, UR6 ;  /* 0x0000000603039c36 */ /* 0x000fc80008000000 */
[----:B0-----:R-:W-:-:S05]  /*1e90*/  @!P1 IMAD.WIDE R8, R3, 0x4, R8 ;  /* 0x0000000403089825 */ /* 0x001fca00078e0208 */
[----:B------:R3:W-:Y:S02]  /*1ea0*/  @!P1 STG.E desc[UR10][R8.64], R2 ;  /* 0x0000000208009986 */ /* 0x0007e4000c10190a */
.L_x_175:
[----:B------:R-:W-:Y:S05]  /*1eb0*/  @!P0 EXIT ;  /* 0x000000000000894d */ /* 0x000fea0003800000 */
[----:B------:R-:W-:Y:S02]  /*1ec0*/  UISETP.GE.U32.AND UP0, UPT, UR5, 0x4, UPT ;  /* 0x000000040500788c */ /* 0x000fe4000bf06070 */
[----:B------:R-:W-:-:S06]  /*1ed0*/  ULOP3.LUT UR4, UR4, 0x3, URZ, 0xc0, !UPT ;  /* 0x0000000304047892 */ /* 0x000fcc000f8ec0ff */
[----:B------:R-:W-:Y:S01]  /*1ee0*/  ISETP.NE.AND P0, PT, RZ, UR4, PT ;  /* 0x00000004ff007c0c */ /* 0x000fe2000bf05270 */
[----:B------:R-:W-:-:S12]  /*1ef0*/  BRA.U !UP0, `(.L_x_176) ;  /* 0x0000000108907547 */ /* 0x000fd8000b800000 */
[----:B------:R-:W4:Y:S01]  /*1f00*/  LDCU UR5, c[0x0][0x394] ;  /* 0x00007280ff0577ac */ /* 0x000f220008000800 */
[----:B------:R-:W0:Y:S01]  /*1f10*/  LDCU.64 UR6, c[0x0][0x388] ;  /* 0x00007100ff0677ac */ /* 0x000e220008000a00 */
[----:B----4-:R-:W-:-:S05]  /*1f20*/  IMAD R17, R5, UR5, R0 ;  /* 0x0000000505117c24 */ /* 0x010fca000f8e0200 */
[----:B0--3--:R-:W-:-:S04]  /*1f30*/  IADD3 R8, P1, PT, R17, UR6, RZ ;  /* 0x0000000611087c10 */ /* 0x009fc8000ff3e0ff */
        /* <DEDUP_REMOVED lines=32> */
.L_x_176:
[----:B------:R-:W-:Y:S05]  /*2140*/  @!P0 EXIT ;  /* 0x000000000000894d */ /* 0x000fea0003800000 */
[----:B------:R-:W5:Y:S01]  /*2150*/  LDCU UR5, c[0x0][0x394] ;  /* 0x00007280ff0577ac */ /* 0x000f620008000800 */
[----:B------:R-:W0:Y:S01]  /*2160*/  LDCU UR8, c[0x0][0x394] ;  /* 0x00007280ff0877ac */ /* 0x000e220008000800 */
[----:B------:R-:W0:Y:S01]  /*2170*/  LDCU.64 UR6, c[0x0][0x388] ;  /* 0x00007100ff0677ac */ /* 0x000e220008000a00 */
[----:B------:R-:W-:Y:S01]  /*2180*/  UIADD3 UR4, UPT, UPT, -UR4, URZ, URZ ;  /* 0x000000ff04047290 */ /* 0x000fe2000fffe1ff */
[----:B-----5:R-:W-:-:S11]  /*2190*/  IMAD R3, R5, UR5, R0 ;  /* 0x0000000505037c24 */ /* 0x020fd6000f8e0200 */
.L_x_177:
[----:B0--34-:R-:W-:-:S04]  /*21a0*/  IADD3 R6, P0, PT, R3, UR6, RZ ;  /* 0x0000000603067c10 */ /* 0x019fc8000ff1e0ff */
[----:B------:R-:W-:-:S05]  /*21b0*/  LEA.HI.X.SX32 R7, R3, UR7, 0x1, P0 ;  /* 0x0000000703077c11 */ /* 0x000fca00080f0eff */
[----:B------:R-:W3:Y:S01]  /*21c0*/  LDG.E.U8 R6, desc[UR10][R6.64] ;  /* 0x0000000a06067981 */ /* 0x000ee2000c1e1100 */
[----:B------:R-:W-:-:S04]  /*21d0*/  UIADD3 UR4, UPT, UPT, UR4, 0x1, URZ ;  /* 0x0000000104047890 */ /* 0x000fc8000fffe0ff */
[----:B------:R-:W-:Y:S01]  /*21e0*/  UISETP.NE.AND UP0, UPT, UR4, URZ, UPT ;  /* 0x000000ff0400728c */ /* 0x000fe2000bf05270 */
[----:B---3--:R-:W-:-:S13]  /*21f0*/  ISETP.NE.AND P0, PT, R6, RZ, PT ;  /* 0x000000ff0600720c */ /* 0x008fda0003f05270 */
[----:B------:R-:W0:Y:S02]  /*2200*/  @!P0 LDC.64 R4, c[0x0][0x380] ;  /* 0x0000e000ff048b82 */ /* 0x000e240000000a00 */
[----:B0-----:R-:W-:-:S04]  /*2210*/  @!P0 IMAD.WIDE R4, R3, 0x4, R4 ;  /* 0x0000000403048825 */ /* 0x001fc800078e0204 */
[----:B------:R-:W-:Y:S01]  /*2220*/  VIADD R3, R3, UR8 ;  /* 0x0000000803037c36 */ /* 0x000fe20008000000 */
[----:B-1----:R0:W-:Y:S01]  /*2230*/  @!P0 STG.E desc[UR10][R4.64], R2 ;  /* 0x0000000204008986 */ /* 0x0021e2000c10190a */
[----:B------:R-:W-:Y:S05]  /*2240*/  BRA.U UP0, `(.L_x_177) ;  /* 0xfffffffd00d47547 */ /* 0x000fea000b83ffff */
[----:B------:R-:W-:Y:S05]  /*2250*/  EXIT ;  /* 0x000000000000794d */ /* 0x000fea0003800000 */
        .weak           $__internal_1_$__cuda_sm20_div_rn_f64_full
        .type           $__internal_1_$__cuda_sm20_div_rn_f64_full,@function
        .size           $__internal_1_$__cuda_sm20_div_rn_f64_full,(.L_x_185 - $__internal_1_$__cuda_sm20_div_rn_f64_full)
$__internal_1_$__cuda_sm20_div_rn_f64_full:
[C---:B------:R-:W-:Y:S01]  /*2260*/  FSETP.GEU.AND P0, PT, |R11|.reuse, 1.469367938527859385e-39, PT ;  /* 0x001000000b00780b */ /* 0x040fe20003f0e200 */
[----:B------:R-:W-:Y:S01]  /*2270*/  IMAD.MOV.U32 R16, RZ, RZ, 0x1 ;  /* 0x00000001ff107424 */ /* 0x000fe200078e00ff */
[----:B------:R-:W-:Y:S01]  /*2280*/  LOP3.LUT R4, R11, 0x800fffff, RZ, 0xc0, !PT ;  /* 0x800fffff0b047812 */ /* 0x000fe200078ec0ff */
[----:B------:R-:W-:Y:S01]  /*2290*/  BSSY.RECONVERGENT B2, `(.L_x_178) ;  /* 0x0000055000027945 */ /* 0x000fe20003800200 */
[C---:B------:R-:W-:Y:S02]  /*22a0*/  FSETP.GEU.AND P2, PT, |R7|.reuse, 1.469367938527859385e-39, PT ;  /* 0x001000000700780b */ /* 0x040fe40003f4e200 */
[----:B------:R-:W-:Y:S01]  /*22b0*/  LOP3.LUT R5, R4, 0x3ff00000, RZ, 0xfc, !PT ;  /* 0x3ff0000004057812 */ /* 0x000fe200078efcff */
[----:B------:R-:W-:Y:S01]  /*22c0*/  IMAD.MOV.U32 R4, RZ, RZ, R10 ;  /* 0x000000ffff047224 */ /* 0x000fe200078e000a */
[----:B------:R-:W-:Y:S02]  /*22d0*/  LOP3.LUT R12, R7, 0x7ff00000, RZ, 0xc0, !PT ;  /* 0x7ff00000070c7812 */ /* 0x000fe400078ec0ff */
[----:B------:R-:W-:-:S03]  /*22e0*/  LOP3.LUT R15, R11, 0x7ff00000, RZ, 0xc0, !PT ;  /* 0x7ff000000b0f7812 */ /* 0x000fc600078ec0ff */
[----:B------:R-:W-:Y:S01]  /*22f0*/  @!P0 DMUL R4, R10, 8.98846567431157953865e+307 ;  /* 0x7fe000000a048828 */ /* 0x000fe20000000000 */
[----:B------:R-:W-:-:S03]  /*2300*/  ISETP.GE.U32.AND P1, PT, R12, R15, PT ;  /* 0x0000000f0c00720c */ /* 0x000fc60003f26070 */
[----:B------:R-:W-:Y:S01]  /*2310*/  @!P2 LOP3.LUT R13, R11, 0x7ff00000, RZ, 0xc0, !PT ;  /* 0x7ff000000b0da812 */ /* 0x000fe200078ec0ff */
[----:B------:R-:W-:Y:S01]  /*2320*/  @!P2 IMAD.MOV.U32 R18, RZ, RZ, RZ ;  /* 0x000000ffff12a224 */ /* 0x000fe200078e00ff */
[----:B------:R-:W0:Y:S02]  /*2330*/  MUFU.RCP64H R17, R5 ;  /* 0x0000000500117308 */ /* 0x000e240000001800 */
[----:B------:R-:W-:Y:S01]  /*2340*/  @!P2 ISETP.GE.U32.AND P3, PT, R12, R13, PT ;  /* 0x0000000d0c00a20c */ /* 0x000fe20003f66070 */
[----:B------:R-:W-:-:S05]  /*2350*/  IMAD.MOV.U32 R13, RZ, RZ, 0x1ca00000 ;  /* 0x1ca00000ff0d7424 */ /* 0x000fca00078e00ff */
[----:B------:R-:W-:-:S04]  /*2360*/  @!P2 SEL R19, R13, 0x63400000, !P3 ;  /* 0x634000000d13a807 */ /* 0x000fc80005800000 */
[----:B------:R-:W-:-:S04]  /*2370*/  @!P2 LOP3.LUT R19, R19, 0x80000000, R7, 0xf8, !PT ;  /* 0x800000001313a812 */ /* 0x000fc800078ef807 */
[----:B------:R-:W-:Y:S01]  /*2380*/  @!P2 LOP3.LUT R19, R19, 0x100000, RZ, 0xfc, !PT ;  /* 0x001000001313a812 */ /* 0x000fe200078efcff */
[----:B0-----:R-:W-:-:S08]  /*2390*/  DFMA R8, R16, -R4, 1 ;  /* 0x3ff000001008742b */ /* 0x001fd00000000804 */
[----:B------:R-:W-:-:S08]  /*23a0*/  DFMA R8, R8, R8, R8 ;  /* 0x000000080808722b */ /* 0x000fd00000000008 */
[----:B------:R-:W-:Y:S01]  /*23b0*/  DFMA R16, R16, R8, R16 ;  /* 0x000000081010722b */ /* 0x000fe20000000010 */
[----:B------:R-:W-:Y:S02]  /*23c0*/  SEL R9, R13, 0x63400000, !P1 ;  /* 0x634000000d097807 */ /* 0x000fe40004800000 */
[----:B------:R-:W-:Y:S02]  /*23d0*/  MOV R8, R6 ;  /* 0x0000000600087202 */ /* 0x000fe40000000f00 */
[----:B------:R-:W-:-:S03]  /*23e0*/  LOP3.LUT R9, R9, 0x800fffff, R7, 0xf8, !PT ;  /* 0x800fffff09097812 */ /* 0x000fc600078ef807 */
[----:B------:R-:W-:-:S03]  /*23f0*/  DFMA R20, R16, -R4, 1 ;  /* 0x3ff000001014742b */ /* 0x000fc60000000804 */
[----:B------:R-:W-:-:S05]  /*2400*/  @!P2 DFMA R8, R8, 2, -R18 ;  /* 0x400000000808a82b */ /* 0x000fca0000000812 */
[----:B------:R-:W-:Y:S01]  /*2410*/  DFMA R16, R16, R20, R16 ;  /* 0x000000141010722b */ /* 0x000fe20000000010 */
[----:B------:R-:W-:Y:S02]  /*2420*/  IMAD.MOV.U32 R21, RZ, RZ, R12 ;  /* 0x000000ffff157224 */ /* 0x000fe400078e000c */
[----:B------:R-:W-:Y:S01]  /*2430*/  IMAD.MOV.U32 R20, RZ, RZ, R15 ;  /* 0x000000ffff147224 */ /* 0x000fe200078e000f */
[----:B------:R-:W-:Y:S02]  /*2440*/  @!P0 LOP3.LUT R20, R5, 0x7ff00000, RZ, 0xc0, !PT ;  /* 0x7ff0000005148812 */ /* 0x000fe400078ec0ff */
[----:B------:R-:W-:Y:S02]  /*2450*/  @!P2 LOP3.LUT R21, R9, 0x7ff00000, RZ, 0xc0, !PT ;  /* 0x7ff000000915a812 */ /* 0x000fe400078ec0ff */
[----:B------:R-:W-:Y:S01]  /*2460*/  DMUL R18, R16, R8 ;  /* 0x0000000810127228 */ /* 0x000fe20000000000 */
[----:B------:R-:W-:Y:S02]  /*2470*/  VIADD R23, R20, 0xffffffff ;  /* 0xffffffff14177836 */ /* 0x000fe40000000000 */
[----:B------:R-:W-:-:S05]  /*2480*/  VIADD R22, R21, 0xffffffff ;  /* 0xffffffff15167836 */ /* 0x000fca0000000000 */
[----:B------:R-:W-:Y:S01]  /*2490*/  DFMA R14, R18, -R4, R8 ;  /* 0x80000004120e722b */ /* 0x000fe20000000008 */
[----:B------:R-:W-:-:S04]  /*24a0*/  ISETP.GT.U32.AND P0, PT, R22, 0x7feffffe, PT ;  /* 0x7feffffe1600780c */ /* 0x000fc80003f04070 */
[----:B------:R-:W-:-:S03]  /*24b0*/  ISETP.GT.U32.OR P0, PT, R23, 0x7feffffe, P0 ;  /* 0x7feffffe1700780c */ /* 0x000fc60000704470 */
[----:B------:R-:W-:-:S10]  /*24c0*/  DFMA R14, R16, R14, R18 ;  /* 0x0000000e100e722b */ /* 0x000fd40000000012 */
[----:B------:R-:W-:Y:S05]  /*24d0*/  @P0 BRA `(.L_x_179) ;  /* 0x00000000006c0947 */ /* 0x000fea0003800000 */
[----:B------:R-:W-:-:S04]  /*24e0*/  LOP3.LUT R7, R11, 0x7ff00000, RZ, 0xc0, !PT ;  /* 0x7ff000000b077812 */ /* 0x000fc800078ec0ff */
[CC--:B------:R-:W-:Y:S02]  /*24f0*/  VIADDMNMX R6, R12.reuse, -R7.reuse, 0xb9600000, !PT ;  /* 0xb96000000c067446 */ /* 0x0c0fe40007800907 */
[----:B------:R-:W-:Y:S02]  /*2500*/  ISETP.GE.U32.AND P0, PT, R12, R7, PT ;  /* 0x000000070c00720c */ /* 0x000fe40003f06070 */
[----:B------:R-:W-:Y:S02]  /*2510*/  VIMNMX R6, PT, PT, R6, 0x46a00000, PT ;  /* 0x46a0000006067848 */ /* 0x000fe40003fe0100 */
[----:B------:R-:W-:-:S05]  /*2520*/  SEL R13, R13, 0x63400000, !P0 ;  /* 0x634000000d0d7807 */ /* 0x000fca0004000000 */
[----:B------:R-:W-:Y:S01]  /*2530*/  IMAD.IADD R16, R6, 0x1, -R13 ;  /* 0x0000000106107824 */ /* 0x000fe200078e0a0d */
[----:B------:R-:W-:-:S03]  /*2540*/  MOV R6, RZ ;  /* 0x000000ff00067202 */ /* 0x000fc60000000f00 */
[----:B------:R-:W-:-:S06]  /*2550*/  VIADD R7, R16, 0x7fe00000 ;  /* 0x7fe0000010077836 */ /* 0x000fcc0000000000 */
[----:B------:R-:W-:-:S10]  /*2560*/  DMUL R12, R14, R6 ;  /* 0x000000060e0c7228 */ /* 0x000fd40000000000 */
[----:B------:R-:W-:-:S13]  /*2570*/  FSETP.GTU.AND P0, PT, |R13|, 1.469367938527859385e-39, PT ;  /* 0x001000000d00780b */ /* 0x000fda0003f0c200 */
[----:B------:R-:W-:Y:S05]  /*2580*/  @P0 BRA `(.L_x_180) ;  /* 0x0000000000940947 */ /* 0x000fea0003800000 */
[----:B------:R-:W-:Y:S01]  /*2590*/  DFMA R4, R14, -R4, R8 ;  /* 0x800000040e04722b */ /* 0x000fe20000000008 */
[----:B------:R-:W-:-:S09]  /*25a0*/  IMAD.MOV.U32 R6, RZ, RZ, RZ ;  /* 0x000000ffff067224 */ /* 0x000fd200078e00ff */
[C---:B------:R-:W-:Y:S02]  /*25b0*/  FSETP.NEU.AND P0, PT, R5.reuse, RZ, PT ;  /* 0x000000ff0500720b */ /* 0x040fe40003f0d000 */
[----:B------:R-:W-:-:S04]  /*25c0*/  LOP3.LUT R11, R5, 0x80000000, R11, 0x48, !PT ;  /* 0x80000000050b7812 */ /* 0x000fc800078e480b */
[----:B------:R-:W-:-:S07]  /*25d0*/  LOP3.LUT R7, R11, R7, RZ, 0xfc, !PT ;  /* 0x000000070b077212 */ /* 0x000fce00078efcff */
[----:B------:R-:W-:Y:S05]  /*25e0*/  @!P0 BRA `(.L_x_180) ;  /* 0x00000000007c8947 */ /* 0x000fea0003800000 */
[----:B------:R-:W-:Y:S01]  /*25f0*/  IMAD.MOV R5, RZ, RZ, -R16 ;  /* 0x000000ffff057224 */ /* 0x000fe200078e0a10 */
[----:B------:R-:W-:Y:S01]  /*2600*/  DMUL.RP R6, R14, R6 ;  /* 0x000000060e067228 */ /* 0x000fe20000008000 */
[----:B------:R-:W-:-:S06]  /*2610*/  IMAD.MOV.U32 R4, RZ, RZ, RZ ;  /* 0x000000ffff047224 */ /* 0x000fcc00078e00ff */
[----:B------:R-:W-:-:S03]  /*2620*/  DFMA R4, R12, -R4, R14 ;  /* 0x800000040c04722b */ /* 0x000fc6000000000e */
[----:B------:R-:W-:-:S03]  /*2630*/  LOP3.LUT R11, R7, R11, RZ, 0x3c, !PT ;  /* 0x0000000b070b7212 */ /* 0x000fc600078e3cff */
[----:B------:R-:W-:-:S04]  /*2640*/  IADD3 R4, PT, PT, -R16, -0x43300000, RZ ;  /* 0xbcd0000010047810 */ /* 0x000fc80007ffe1ff */
[----:B------:R-:W-:-:S04]  /*2650*/  FSETP.NEU.AND P0, PT, |R5|, R4, PT ;  /* 0x000000040500720b */ /* 0x000fc80003f0d200 */
[----:B------:R-:W-:Y:S02]  /*2660*/  FSEL R12, R6, R12, !P0 ;  /* 0x0000000c060c7208 */ /* 0x000fe40004000000 */
[----:B------:R-:W-:Y:S01]  /*2670*/  FSEL R13, R11, R13, !P0 ;  /* 0x0000000d0b0d7208 */ /* 0x000fe20004000000 */
[----:B------:R-:W-:Y:S06]  /*2680*/  BRA `(.L_x_180) ;  /* 0x0000000000547947 */ /* 0x000fec0003800000 */
.L_x_179:
[----:B------:R-:W-:-:S14]  /*2690*/  DSETP.NAN.AND P0, PT, R6, R6, PT ;  /* 0x000000060600722a */ /* 0x000fdc0003f08000 */
[----:B------:R-:W-:Y:S05]  /*26a0*/  @P0 BRA `(.L_x_181) ;  /* 0x0000000000440947 */ /* 0x000fea0003800000 */
[----:B------:R-:W-:-:S14]  /*26b0*/  DSETP.NAN.AND P0, PT, R10, R10, PT ;  /* 0x0000000a0a00722a */ /* 0x000fdc0003f08000 */
[----:B------:R-:W-:Y:S05]  /*26c0*/  @P0 BRA `(.L_x_182) ;  /* 0x0000000000300947 */ /* 0x000fea0003800000 */
[----:B------:R-:W-:Y:S01]  /*26d0*/  ISETP.NE.AND P0, PT, R21, R20, PT ;  /* 0x000000141500720c */ /* 0x000fe20003f05270 */
[----:B------:R-:W-:Y:S02]  /*26e0*/  IMAD.MOV.U32 R12, RZ, RZ, 0x0 ;  /* 0x00000000ff0c7424 */ /* 0x000fe400078e00ff */
[----:B------:R-:W-:-:S10]  /*26f0*/  IMAD.MOV.U32 R13, RZ, RZ, -0x80000 ;  /* 0xfff80000ff0d7424 */ /* 0x000fd400078e00ff */
[----:B------:R-:W-:Y:S05]  /*2700*/  @!P0 BRA `(.L_x_180) ;  /* 0x0000000000348947 */ /* 0x000fea0003800000 */
[----:B------:R-:W-:Y:S02]  /*2710*/  ISETP.NE.AND P0, PT, R21, 0x7ff00000, PT ;  /* 0x7ff000001500780c */ /* 0x000fe40003f05270 */
[----:B------:R-:W-:Y:S02]  /*2720*/  LOP3.LUT R13, R7, 0x80000000, R11, 0x48, !PT ;  /* 0x80000000070d7812 */ /* 0x000fe400078e480b */
[----:B------:R-:W-:-:S13]  /*2730*/  ISETP.EQ.OR P0, PT, R20, RZ, !P0 ;  /* 0x000000ff1400720c */ /* 0x000fda0004702670 */
[----:B------:R-:W-:Y:S01]  /*2740*/  @P0 LOP3.LUT R4, R13, 0x7ff00000, RZ, 0xfc, !PT ;  /* 0x7ff000000d040812 */ /* 0x000fe200078efcff */
[----:B------:R-:W-:Y:S02]  /*2750*/  @!P0 IMAD.MOV.U32 R12, RZ, RZ, RZ ;  /* 0x000000ffff0c8224 */ /* 0x000fe400078e00ff */
[----:B------:R-:W-:Y:S01]  /*2760*/  @P0 IMAD.MOV.U32 R12, RZ, RZ, RZ ;  /* 0x000000ffff0c0224 */ /* 0x000fe200078e00ff */
[----:B------:R-:W-:Y:S01]  /*2770*/  @P0 MOV R13, R4 ;  /* 0x00000004000d0202 */ /* 0x000fe20000000f00 */
[----:B------:R-:W-:Y:S06]  /*2780*/  BRA `(.L_x_180) ;  /* 0x0000000000147947 */ /* 0x000fec0003800000 */
.L_x_182:
[----:B------:R-:W-:Y:S01]  /*2790*/  LOP3.LUT R13, R11, 0x80000, RZ, 0xfc, !PT ;  /* 0x000800000b0d7812 */ /* 0x000fe200078efcff */
[----:B------:R-:W-:Y:S01]  /*27a0*/  IMAD.MOV.U32 R12, RZ, RZ, R10 ;  /* 0x000000ffff0c7224 */ /* 0x000fe200078e000a */
[----:B------:R-:W-:Y:S06]  /*27b0*/  BRA `(.L_x_180) ;  /* 0x0000000000087947 */ /* 0x000fec0003800000 */
.L_x_181:
[----:B------:R-:W-:Y:S01]  /*27c0*/  LOP3.LUT R13, R7, 0x80000, RZ, 0xfc, !PT ;  /* 0x00080000070d7812 */ /* 0x000fe200078efcff */
[----:B------:R-:W-:-:S07]  /*27d0*/  IMAD.MOV.U32 R12, RZ, RZ, R6 ;  /* 0x000000ffff0c7224 */ /* 0x000fce00078e0006 */
.L_x_180:
[----:B------:R-:W-:Y:S05]  /*27e0*/  BSYNC.RECONVERGENT B2 ;  /* 0x0000000000027941 */ /* 0x000fea0003800200 */
.L_x_178:
[----:B------:R-:W-:Y:S02]  /*27f0*/  IMAD.MOV.U32 R4, RZ, RZ, R2 ;  /* 0x000000ffff047224 */ /* 0x000fe400078e0002 */
[----:B------:R-:W-:Y:S02]  /*2800*/  IMAD.MOV.U32 R5, RZ, RZ, 0x0 ;  /* 0x00000000ff057424 */ /* 0x000fe400078e00ff */
[----:B------:R-:W-:Y:S02]  /*2810*/  IMAD.MOV.U32 R8, RZ, RZ, R12 ;  /* 0x000000ffff087224 */ /* 0x000fe400078e000c */
[----:B------:R-:W-:Y:S01]  /*2820*/  IMAD.MOV.U32 R9, RZ, RZ, R13 ;  /* 0x000000ffff097224 */ /* 0x000fe200078e000d */
[----:B------:R-:W-:Y:S06]  /*2830*/  RET.REL.NODEC R4 `(_ZN6impute16mean_fill_kernelEPfPKhii) ;  /* 0xffffffd404f07950 */ /* 0x000fec0003c3ffff */
.L_x_183:
        /* <DEDUP_REMOVED lines=12> */
.L_x_185:


//--------------------- .nv.shared._ZN6impute27select_neighbors_lls_kernelEPKfPKhPiiii --------------------------
	.section	.nv.shared._ZN6impute27select_neighbors_lls_kernelEPKfPKhPiiii,"aw",@nobits
	.sectionflags	@""
	.align	4
.nv.shared._ZN6impute27select_neighbors_lls_kernelEPKfPKhPiiii:
	.zero		33792


//--------------------- .nv.shared.reserved.0     --------------------------
	.section	.nv.shared.reserved.0,"aw",@nobits
	.weak		__nv_reservedSMEM_offset_0_alias
	.size		__nv_reservedSMEM_offset_0_alias, 0, 64
	.other		__nv_reservedSMEM_offset_0_alias,@"STO_CUDA_RESERVED_SHARED STV_DEFAULT"
__nv_reservedSMEM_offset_0_alias:
	.zero		0
	.zero		64


//--------------------- .nv.shared._ZN6impute28select_neighbors_ills_kernelEPKfPiiii --------------------------
	.section	.nv.shared._ZN6impute28select_neighbors_ills_kernelEPKfPiiii,"aw",@nobits
	.sectionflags	@""
	.align	4
.nv.shared._ZN6impute28select_neighbors_ills_kernelEPKfPiiii:
	.zero		33792


//--------------------- .nv.constant0._ZN6impute27select_neighbors_lls_kernelEPKfPKhPiiii --------------------------
	.section	.nv.constant0._ZN6impute27select_neighbors_lls_kernelEPKfPKhPiiii,"a",@progbits
	.sectionflags	@""
	.align	4
.nv.constant0._ZN6impute27select_neighbors_lls_kernelEPKfPKhPiiii:
	.zero		932


//--------------------- .nv.constant0._ZN6impute28select_neighbors_ills_kernelEPKfPiiii --------------------------
	.section	.nv.constant0._ZN6impute28select_neighbors_ills_kernelEPKfPiiii,"a",@progbits
	.sectionflags	@""
	.align	4
.nv.constant0._ZN6impute28select_neighbors_ills_kernelEPKfPiiii:
	.zero		924


//--------------------- .nv.constant0._ZN6impute16mean_fill_kernelEPfPKhii --------------------------
	.section	.nv.constant0._ZN6impute16mean_fill_kernelEPfPKhii,"a",@progbits
	.sectionflags	@""
	.align	4
.nv.constant0._ZN6impute16mean_fill_kernelEPfPKhii:
	.zero		920


//--------------------- SYMBOLS --------------------------

	.type		.nv.reservedSmem.offset0,@object
	.size		.nv.reservedSmem.offset0,0x4
	.type		.nv.reservedSmem.cap,@object
	.size		.nv.reservedSmem.cap,0x4
